//
// Generated by NVIDIA NVVM Compiler
//
// Compiler Build ID: CL-36424714
// Cuda compilation tools, release 13.0, V13.0.88
// Based on NVVM 20.0.0
//

.version 9.0
.target sm_100
.address_size 64

	// .globl	_Z15DERIVATIVE_STEPPdS_S_di
.func  (.param .b64 func_retval0) __internal_accurate_pow
(
	.param .b64 __internal_accurate_pow_param_0
)
;

.visible .entry _Z15DERIVATIVE_STEPPdS_S_di(
	.param .u64 .ptr .align 1 _Z15DERIVATIVE_STEPPdS_S_di_param_0,
	.param .u64 .ptr .align 1 _Z15DERIVATIVE_STEPPdS_S_di_param_1,
	.param .u64 .ptr .align 1 _Z15DERIVATIVE_STEPPdS_S_di_param_2,
	.param .f64 _Z15DERIVATIVE_STEPPdS_S_di_param_3,
	.param .u32 _Z15DERIVATIVE_STEPPdS_S_di_param_4
)
{
	.reg .pred 	%p<2>;
	.reg .b32 	%r<6>;
	.reg .b64 	%rd<11>;
	.reg .b64 	%fd<8>;

	ld.param.u64 	%rd1, [_Z15DERIVATIVE_STEPPdS_S_di_param_0];
	ld.param.u64 	%rd2, [_Z15DERIVATIVE_STEPPdS_S_di_param_1];
	ld.param.u64 	%rd3, [_Z15DERIVATIVE_STEPPdS_S_di_param_2];
	ld.param.f64 	%fd1, [_Z15DERIVATIVE_STEPPdS_S_di_param_3];
	ld.param.u32 	%r2, [_Z15DERIVATIVE_STEPPdS_S_di_param_4];
	mov.u32 	%r3, %tid.x;
	mov.u32 	%r4, %ctaid.x;
	mov.u32 	%r5, %ntid.x;
	mad.lo.s32 	%r1, %r4, %r5, %r3;
	setp.ge.s32 	%p1, %r1, %r2;
	@%p1 bra 	$L__BB0_2;
	cvta.to.global.u64 	%rd4, %rd3;
	cvta.to.global.u64 	%rd5, %rd1;
	cvta.to.global.u64 	%rd6, %rd2;
	mul.wide.s32 	%rd7, %r1, 8;
	add.s64 	%rd8, %rd4, %rd7;
	ld.global.f64 	%fd2, [%rd8];
	sub.f64 	%fd3, %fd2, %fd1;
	add.s64 	%rd9, %rd5, %rd7;
	ld.global.f64 	%fd4, [%rd9];
	mul.f64 	%fd5, %fd3, %fd4;
	add.s64 	%rd10, %rd6, %rd7;
	ld.global.f64 	%fd6, [%rd10];
	sub.f64 	%fd7, %fd5, %fd6;
	st.global.f64 	[%rd10], %fd7;
$L__BB0_2:
	ret;

}
	// .globl	_Z11UPDATE_STEPPdS_S_di
.visible .entry _Z11UPDATE_STEPPdS_S_di(
	.param .u64 .ptr .align 1 _Z11UPDATE_STEPPdS_S_di_param_0,
	.param .u64 .ptr .align 1 _Z11UPDATE_STEPPdS_S_di_param_1,
	.param .u64 .ptr .align 1 _Z11UPDATE_STEPPdS_S_di_param_2,
	.param .f64 _Z11UPDATE_STEPPdS_S_di_param_3,
	.param .u32 _Z11UPDATE_STEPPdS_S_di_param_4
)
{
	.reg .pred 	%p<5>;
	.reg .b32 	%r<7>;
	.reg .b64 	%rd<8>;
	.reg .b64 	%fd<8>;

	ld.param.u64 	%rd1, [_Z11UPDATE_STEPPdS_S_di_param_1];
	ld.param.u64 	%rd2, [_Z11UPDATE_STEPPdS_S_di_param_2];
	ld.param.f64 	%fd1, [_Z11UPDATE_STEPPdS_S_di_param_3];
	ld.param.u32 	%r2, [_Z11UPDATE_STEPPdS_S_di_param_4];
	mov.u32 	%r3, %tid.x;
	mov.u32 	%r4, %ctaid.x;
	mov.u32 	%r5, %ntid.x;
	mad.lo.s32 	%r1, %r4, %r5, %r3;
	setp.ge.s32 	%p1, %r1, %r2;
	@%p1 bra 	$L__BB1_3;
	setp.eq.s32 	%p2, %r1, 0;
	add.s32 	%r6, %r2, -1;
	setp.eq.s32 	%p3, %r1, %r6;
	or.pred  	%p4, %p2, %p3;
	@%p4 bra 	$L__BB1_3;
	cvta.to.global.u64 	%rd3, %rd2;
	mul.wide.s32 	%rd4, %r1, 8;
	add.s64 	%rd5, %rd3, %rd4;
	ld.global.f64 	%fd2, [%rd5+8];
	ld.global.f64 	%fd3, [%rd5+-8];
	add.f64 	%fd4, %fd2, %fd3;
	mul.f64 	%fd5, %fd1, %fd4;
	cvta.to.global.u64 	%rd6, %rd1;
	add.s64 	%rd7, %rd6, %rd4;
	ld.global.f64 	%fd6, [%rd7];
	fma.rn.f64 	%fd7, %fd5, 0d3FE0000000000000, %fd6;
	st.global.f64 	[%rd7], %fd7;
$L__BB1_3:
	ret;

}
	// .globl	_Z10FINAL_STEPPdS_di
.visible .entry _Z10FINAL_STEPPdS_di(
	.param .u64 .ptr .align 1 _Z10FINAL_STEPPdS_di_param_0,
	.param .u64 .ptr .align 1 _Z10FINAL_STEPPdS_di_param_1,
	.param .f64 _Z10FINAL_STEPPdS_di_param_2,
	.param .u32 _Z10FINAL_STEPPdS_di_param_3
)
{
	.reg .pred 	%p<2>;
	.reg .b32 	%r<6>;
	.reg .b64 	%rd<8>;
	.reg .b64 	%fd<5>;

	ld.param.u64 	%rd1, [_Z10FINAL_STEPPdS_di_param_0];
	ld.param.u64 	%rd2, [_Z10FINAL_STEPPdS_di_param_1];
	ld.param.f64 	%fd1, [_Z10FINAL_STEPPdS_di_param_2];
	ld.param.u32 	%r2, [_Z10FINAL_STEPPdS_di_param_3];
	mov.u32 	%r3, %tid.x;
	mov.u32 	%r4, %ctaid.x;
	mov.u32 	%r5, %ntid.x;
	mad.lo.s32 	%r1, %r4, %r5, %r3;
	setp.ge.s32 	%p1, %r1, %r2;
	@%p1 bra 	$L__BB2_2;
	cvta.to.global.u64 	%rd3, %rd2;
	cvta.to.global.u64 	%rd4, %rd1;
	mul.wide.s32 	%rd5, %r1, 8;
	add.s64 	%rd6, %rd3, %rd5;
	ld.global.f64 	%fd2, [%rd6];
	add.s64 	%rd7, %rd4, %rd5;
	ld.global.f64 	%fd3, [%rd7];
	fma.rn.f64 	%fd4, %fd1, %fd2, %fd3;
	st.global.f64 	[%rd7], %fd4;
$L__BB2_2:
	ret;

}
	// .globl	_Z18NORMALIZE_CONSTANTPdS_i
.visible .entry _Z18NORMALIZE_CONSTANTPdS_i(
	.param .u64 .ptr .align 1 _Z18NORMALIZE_CONSTANTPdS_i_param_0,
	.param .u64 .ptr .align 1 _Z18NORMALIZE_CONSTANTPdS_i_param_1,
	.param .u32 _Z18NORMALIZE_CONSTANTPdS_i_param_2
)
{
	.reg .pred 	%p<15>;
	.reg .b32 	%r<24>;
	.reg .b64 	%rd<7>;
	.reg .b64 	%fd<21>;

	ld.param.u64 	%rd1, [_Z18NORMALIZE_CONSTANTPdS_i_param_0];
	ld.param.u64 	%rd2, [_Z18NORMALIZE_CONSTANTPdS_i_param_1];
	ld.param.u32 	%r5, [_Z18NORMALIZE_CONSTANTPdS_i_param_2];
	mov.u32 	%r6, %tid.x;
	mov.u32 	%r7, %ctaid.x;
	mov.u32 	%r8, %ntid.x;
	mad.lo.s32 	%r1, %r7, %r8, %r6;
	setp.ge.s32 	%p1, %r1, %r5;
	@%p1 bra 	$L__BB3_9;
	cvta.to.global.u64 	%rd3, %rd1;
	mul.wide.s32 	%rd4, %r1, 8;
	add.s64 	%rd5, %rd3, %rd4;
	ld.global.f64 	%fd1, [%rd5];
	{
	.reg .b32 %temp; 
	mov.b64 	{%temp, %r2}, %fd1;
	}
	mov.f64 	%fd9, 0d4000000000000000;
	{
	.reg .b32 %temp; 
	mov.b64 	{%temp, %r9}, %fd9;
	}
	and.b32  	%r4, %r9, 2146435072;
	setp.eq.s32 	%p2, %r4, 1062207488;
	abs.f64 	%fd2, %fd1;
	{ // callseq 0, 0
	.param .b64 param0;
	st.param.f64 	[param0], %fd2;
	.param .b64 retval0;
	call.uni (retval0), 
	__internal_accurate_pow, 
	(
	param0
	);
	ld.param.f64 	%fd10, [retval0];
	} // callseq 0
	setp.lt.s32 	%p3, %r2, 0;
	neg.f64 	%fd12, %fd10;
	selp.f64 	%fd13, %fd12, %fd10, %p2;
	selp.f64 	%fd20, %fd13, %fd10, %p3;
	setp.neu.f64 	%p4, %fd1, 0d0000000000000000;
	@%p4 bra 	$L__BB3_3;
	setp.eq.s32 	%p5, %r4, 1062207488;
	selp.b32 	%r10, %r2, 0, %p5;
	setp.lt.s32 	%p6, %r9, 0;
	or.b32  	%r11, %r10, 2146435072;
	selp.b32 	%r12, %r11, %r10, %p6;
	mov.b32 	%r13, 0;
	mov.b64 	%fd20, {%r13, %r12};
$L__BB3_3:
	add.f64 	%fd14, %fd1, 0d4000000000000000;
	{
	.reg .b32 %temp; 
	mov.b64 	{%temp, %r14}, %fd14;
	}
	and.b32  	%r15, %r14, 2146435072;
	setp.ne.s32 	%p7, %r15, 2146435072;
	@%p7 bra 	$L__BB3_8;
	setp.num.f64 	%p8, %fd1, %fd1;
	@%p8 bra 	$L__BB3_6;
	mov.f64 	%fd15, 0d4000000000000000;
	add.rn.f64 	%fd20, %fd1, %fd15;
	bra.uni 	$L__BB3_8;
$L__BB3_6:
	setp.neu.f64 	%p9, %fd2, 0d7FF0000000000000;
	@%p9 bra 	$L__BB3_8;
	setp.lt.s32 	%p10, %r2, 0;
	setp.eq.s32 	%p11, %r4, 1062207488;
	setp.lt.s32 	%p12, %r9, 0;
	selp.b32 	%r17, 0, 2146435072, %p12;
	and.b32  	%r18, %r9, 2147483647;
	setp.ne.s32 	%p13, %r18, 1071644672;
	or.b32  	%r19, %r17, -2147483648;
	selp.b32 	%r20, %r19, %r17, %p13;
	selp.b32 	%r21, %r20, %r17, %p11;
	selp.b32 	%r22, %r21, %r17, %p10;
	mov.b32 	%r23, 0;
	mov.b64 	%fd20, {%r23, %r22};
$L__BB3_8:
	cvta.to.global.u64 	%rd6, %rd2;
	setp.eq.f64 	%p14, %fd1, 0d3FF0000000000000;
	selp.f64 	%fd16, 0d3FF0000000000000, %fd20, %p14;
	ld.global.f64 	%fd17, [%rd6];
	add.f64 	%fd18, %fd17, %fd16;
	st.global.f64 	[%rd6], %fd18;
$L__BB3_9:
	ret;

}
	// .globl	_Z18NORMALIZE_FUNCTIONPdS_i
.visible .entry _Z18NORMALIZE_FUNCTIONPdS_i(
	.param .u64 .ptr .align 1 _Z18NORMALIZE_FUNCTIONPdS_i_param_0,
	.param .u64 .ptr .align 1 _Z18NORMALIZE_FUNCTIONPdS_i_param_1,
	.param .u32 _Z18NORMALIZE_FUNCTIONPdS_i_param_2
)
{
	.reg .pred 	%p<2>;
	.reg .b32 	%r<6>;
	.reg .b64 	%rd<7>;
	.reg .b64 	%fd<4>;

	ld.param.u64 	%rd1, [_Z18NORMALIZE_FUNCTIONPdS_i_param_0];
	ld.param.u64 	%rd2, [_Z18NORMALIZE_FUNCTIONPdS_i_param_1];
	ld.param.u32 	%r2, [_Z18NORMALIZE_FUNCTIONPdS_i_param_2];
	mov.u32 	%r3, %tid.x;
	mov.u32 	%r4, %ctaid.x;
	mov.u32 	%r5, %ntid.x;
	mad.lo.s32 	%r1, %r4, %r5, %r3;
	setp.ge.s32 	%p1, %r1, %r2;
	@%p1 bra 	$L__BB4_2;
	cvta.to.global.u64 	%rd3, %rd1;
	cvta.to.global.u64 	%rd4, %rd2;
	mul.wide.s32 	%rd5, %r1, 8;
	add.s64 	%rd6, %rd3, %rd5;
	ld.global.f64 	%fd1, [%rd6];
	ld.global.f64 	%fd2, [%rd4];
	div.rn.f64 	%fd3, %fd1, %fd2;
	st.global.f64 	[%rd6], %fd3;
$L__BB4_2:
	ret;

}
.func  (.param .b64 func_retval0) __internal_accurate_pow(
	.param .b64 __internal_accurate_pow_param_0
)
{
	.reg .pred 	%p<8>;
	.reg .b32 	%r<49>;
	.reg .b32 	%f<3>;
	.reg .b64 	%fd<109>;

	ld.param.f64 	%fd10, [__internal_accurate_pow_param_0];
	{
	.reg .b32 %temp; 
	mov.b64 	{%temp, %r46}, %fd10;
	}
	{
	.reg .b32 %temp; 
	mov.b64 	{%r45, %temp}, %fd10;
	}
	shr.u32 	%r47, %r46, 20;
	setp.gt.u32 	%p1, %r46, 1048575;
	@%p1 bra 	$L__BB5_2;
	mul.f64 	%fd11, %fd10, 0d4350000000000000;
	{
	.reg .b32 %temp; 
	mov.b64 	{%temp, %r46}, %fd11;
	}
	{
	.reg .b32 %temp; 
	mov.b64 	{%r45, %temp}, %fd11;
	}
	shr.u32 	%r16, %r46, 20;
	add.s32 	%r47, %r16, -54;
$L__BB5_2:
	add.s32 	%r48, %r47, -1023;
	and.b32  	%r17, %r46, -2146435073;
	or.b32  	%r18, %r17, 1072693248;
	mov.b64 	%fd107, {%r45, %r18};
	setp.lt.u32 	%p2, %r18, 1073127583;
	@%p2 bra 	$L__BB5_4;
	{
	.reg .b32 %temp; 
	mov.b64 	{%r19, %temp}, %fd107;
	}
	{
	.reg .b32 %temp; 
	mov.b64 	{%temp, %r20}, %fd107;
	}
	add.s32 	%r21, %r20, -1048576;
	mov.b64 	%fd107, {%r19, %r21};
	add.s32 	%r48, %r47, -1022;
$L__BB5_4:
	add.f64 	%fd12, %fd107, 0dBFF0000000000000;
	add.f64 	%fd13, %fd107, 0d3FF0000000000000;
	rcp.approx.ftz.f64 	%fd14, %fd13;
	neg.f64 	%fd15, %fd13;
	fma.rn.f64 	%fd16, %fd15, %fd14, 0d3FF0000000000000;
	fma.rn.f64 	%fd17, %fd16, %fd16, %fd16;
	fma.rn.f64 	%fd18, %fd17, %fd14, %fd14;
	mul.f64 	%fd19, %fd12, %fd18;
	fma.rn.f64 	%fd20, %fd12, %fd18, %fd19;
	mul.f64 	%fd21, %fd20, %fd20;
	fma.rn.f64 	%fd22, %fd21, 0d3EB0F5FF7D2CAFE2, 0d3ED0F5D241AD3B5A;
	fma.rn.f64 	%fd23, %fd22, %fd21, 0d3EF3B20A75488A3F;
	fma.rn.f64 	%fd24, %fd23, %fd21, 0d3F1745CDE4FAECD5;
	fma.rn.f64 	%fd25, %fd24, %fd21, 0d3F3C71C7258A578B;
	fma.rn.f64 	%fd26, %fd25, %fd21, 0d3F6249249242B910;
	fma.rn.f64 	%fd27, %fd26, %fd21, 0d3F89999999999DFB;
	sub.f64 	%fd28, %fd12, %fd20;
	add.f64 	%fd29, %fd28, %fd28;
	neg.f64 	%fd30, %fd20;
	fma.rn.f64 	%fd31, %fd30, %fd12, %fd29;
	mul.f64 	%fd32, %fd18, %fd31;
	fma.rn.f64 	%fd33, %fd21, %fd27, 0d3FB5555555555555;
	mov.f64 	%fd34, 0d3FB5555555555555;
	sub.f64 	%fd35, %fd34, %fd33;
	fma.rn.f64 	%fd36, %fd21, %fd27, %fd35;
	add.f64 	%fd37, %fd36, 0dBC46A4CB00B9E7B0;
	add.f64 	%fd38, %fd33, %fd37;
	sub.f64 	%fd39, %fd33, %fd38;
	add.f64 	%fd40, %fd37, %fd39;
	mul.rn.f64 	%fd41, %fd20, %fd20;
	neg.f64 	%fd42, %fd41;
	fma.rn.f64 	%fd43, %fd20, %fd20, %fd42;
	{
	.reg .b32 %temp; 
	mov.b64 	{%r22, %temp}, %fd32;
	}
	{
	.reg .b32 %temp; 
	mov.b64 	{%temp, %r23}, %fd32;
	}
	add.s32 	%r24, %r23, 1048576;
	mov.b64 	%fd44, {%r22, %r24};
	fma.rn.f64 	%fd45, %fd20, %fd44, %fd43;
	mul.rn.f64 	%fd46, %fd41, %fd20;
	neg.f64 	%fd47, %fd46;
	fma.rn.f64 	%fd48, %fd41, %fd20, %fd47;
	fma.rn.f64 	%fd49, %fd41, %fd32, %fd48;
	fma.rn.f64 	%fd50, %fd45, %fd20, %fd49;
	mul.rn.f64 	%fd51, %fd38, %fd46;
	neg.f64 	%fd52, %fd51;
	fma.rn.f64 	%fd53, %fd38, %fd46, %fd52;
	fma.rn.f64 	%fd54, %fd38, %fd50, %fd53;
	fma.rn.f64 	%fd55, %fd40, %fd46, %fd54;
	add.f64 	%fd56, %fd51, %fd55;
	sub.f64 	%fd57, %fd51, %fd56;
	add.f64 	%fd58, %fd55, %fd57;
	add.f64 	%fd59, %fd20, %fd56;
	sub.f64 	%fd60, %fd20, %fd59;
	add.f64 	%fd61, %fd56, %fd60;
	add.f64 	%fd62, %fd58, %fd61;
	add.f64 	%fd63, %fd32, %fd62;
	add.f64 	%fd64, %fd59, %fd63;
	sub.f64 	%fd65, %fd59, %fd64;
	add.f64 	%fd66, %fd63, %fd65;
	xor.b32  	%r25, %r48, -2147483648;
	mov.b32 	%r26, 1127219200;
	mov.b64 	%fd67, {%r25, %r26};
	mov.b32 	%r27, -2147483648;
	mov.b64 	%fd68, {%r27, %r26};
	sub.f64 	%fd69, %fd67, %fd68;
	fma.rn.f64 	%fd70, %fd69, 0d3FE62E42FEFA39EF, %fd64;
	fma.rn.f64 	%fd71, %fd69, 0dBFE62E42FEFA39EF, %fd70;
	sub.f64 	%fd72, %fd71, %fd64;
	sub.f64 	%fd73, %fd66, %fd72;
	fma.rn.f64 	%fd74, %fd69, 0d3C7ABC9E3B39803F, %fd73;
	add.f64 	%fd75, %fd70, %fd74;
	sub.f64 	%fd76, %fd70, %fd75;
	add.f64 	%fd77, %fd74, %fd76;
	mov.f64 	%fd78, 0d4000000000000000;
	{
	.reg .b32 %temp; 
	mov.b64 	{%temp, %r28}, %fd78;
	}
	{
	.reg .b32 %temp; 
	mov.b64 	{%r29, %temp}, %fd78;
	}
	shl.b32 	%r30, %r28, 1;
	setp.gt.u32 	%p3, %r30, -33554433;
	and.b32  	%r31, %r28, -15728641;
	selp.b32 	%r32, %r31, %r28, %p3;
	mov.b64 	%fd79, {%r29, %r32};
	mul.rn.f64 	%fd80, %fd75, %fd79;
	neg.f64 	%fd81, %fd80;
	fma.rn.f64 	%fd82, %fd75, %fd79, %fd81;
	fma.rn.f64 	%fd83, %fd77, %fd79, %fd82;
	add.f64 	%fd4, %fd80, %fd83;
	sub.f64 	%fd84, %fd80, %fd4;
	add.f64 	%fd5, %fd83, %fd84;
	fma.rn.f64 	%fd85, %fd4, 0d3FF71547652B82FE, 0d4338000000000000;
	{
	.reg .b32 %temp; 
	mov.b64 	{%r13, %temp}, %fd85;
	}
	mov.f64 	%fd86, 0dC338000000000000;
	add.rn.f64 	%fd87, %fd85, %fd86;
	fma.rn.f64 	%fd88, %fd87, 0dBFE62E42FEFA39EF, %fd4;
	fma.rn.f64 	%fd89, %fd87, 0dBC7ABC9E3B39803F, %fd88;
	fma.rn.f64 	%fd90, %fd89, 0d3E5ADE1569CE2BDF, 0d3E928AF3FCA213EA;
	fma.rn.f64 	%fd91, %fd90, %fd89, 0d3EC71DEE62401315;
	fma.rn.f64 	%fd92, %fd91, %fd89, 0d3EFA01997C89EB71;
	fma.rn.f64 	%fd93, %fd92, %fd89, 0d3F2A01A014761F65;
	fma.rn.f64 	%fd94, %fd93, %fd89, 0d3F56C16C1852B7AF;
	fma.rn.f64 	%fd95, %fd94, %fd89, 0d3F81111111122322;
	fma.rn.f64 	%fd96, %fd95, %fd89, 0d3FA55555555502A1;
	fma.rn.f64 	%fd97, %fd96, %fd89, 0d3FC5555555555511;
	fma.rn.f64 	%fd98, %fd97, %fd89, 0d3FE000000000000B;
	fma.rn.f64 	%fd99, %fd98, %fd89, 0d3FF0000000000000;
	fma.rn.f64 	%fd100, %fd99, %fd89, 0d3FF0000000000000;
	{
	.reg .b32 %temp; 
	mov.b64 	{%r14, %temp}, %fd100;
	}
	{
	.reg .b32 %temp; 
	mov.b64 	{%temp, %r15}, %fd100;
	}
	shl.b32 	%r33, %r13, 20;
	add.s32 	%r34, %r33, %r15;
	mov.b64 	%fd108, {%r14, %r34};
	{
	.reg .b32 %temp; 
	mov.b64 	{%temp, %r35}, %fd4;
	}
	mov.b32 	%f2, %r35;
	abs.f32 	%f1, %f2;
	setp.lt.f32 	%p4, %f1, 0f4086232B;
	@%p4 bra 	$L__BB5_7;
	setp.lt.f64 	%p5, %fd4, 0d0000000000000000;
	add.f64 	%fd101, %fd4, 0d7FF0000000000000;
	selp.f64 	%fd108, 0d0000000000000000, %fd101, %p5;
	setp.geu.f32 	%p6, %f1, 0f40874800;
	@%p6 bra 	$L__BB5_7;
	shr.u32 	%r36, %r13, 31;
	add.s32 	%r37, %r13, %r36;
	shr.s32 	%r38, %r37, 1;
	shl.b32 	%r39, %r38, 20;
	add.s32 	%r40, %r15, %r39;
	mov.b64 	%fd102, {%r14, %r40};
	sub.s32 	%r41, %r13, %r38;
	shl.b32 	%r42, %r41, 20;
	add.s32 	%r43, %r42, 1072693248;
	mov.b32 	%r44, 0;
	mov.b64 	%fd103, {%r44, %r43};
	mul.f64 	%fd108, %fd103, %fd102;
$L__BB5_7:
	abs.f64 	%fd104, %fd108;
	setp.eq.f64 	%p7, %fd104, 0d7FF0000000000000;
	fma.rn.f64 	%fd105, %fd108, %fd5, %fd108;
	selp.f64 	%fd106, %fd108, %fd105, %p7;
	st.param.f64 	[func_retval0], %fd106;
	ret;

}


// ===== COMPILED SASS (sm_100) =====

	.target	sm_100

	.elftype	@"ET_EXEC"


//--------------------- .note.nv.tkinfo           --------------------------
	.section	.note.nv.tkinfo,"",@"SHT_NOTE"
	.sectionflags	@"SHF_NOTE_NV_TKINFO"
	.tkinfo
        /*0018*/ 	.word	0x00000002
        /*0030*/ 	.string	""
        /*0030*/ 	.string	"ptxas"
        /*0030*/ 	.string	"Cuda compilation tools, release 13.0, V13.0.88"
        /*0030*/ 	.string	"Build cuda_13.0.r13.0/compiler.36424714_0"
        /*0030*/ 	.string	"-arch sm_100 -m 64 "



//--------------------- .note.nv.cuinfo           --------------------------
	.section	.note.nv.cuinfo,"",@"SHT_NOTE"
	.sectionflags	@"SHF_NOTE_NV_CUINFO"
        /*0018*/ 	.short	0x0002
        /*001a*/ 	.short	0x0064
        /*001c*/ 	.short	0x0082
	.zero		2


//--------------------- .nv.info                  --------------------------
	.section	.nv.info,"",@"SHT_CUDA_INFO"
	.align	4


	//----- nvinfo : EIATTR_REGCOUNT
	.align		4
        /*0000*/ 	.byte	0x04, 0x2f
        /*0002*/ 	.short	(.L_1 - .L_0)
	.align		4
.L_0:
        /*0004*/ 	.word	index@(_Z15DERIVATIVE_STEPPdS_S_di)
        /*0008*/ 	.word	0x0000000e


	//----- nvinfo : EIATTR_FRAME_SIZE
	.align		4
.L_1:
        /*000c*/ 	.byte	0x04, 0x11
        /*000e*/ 	.short	(.L_3 - .L_2)
	.align		4
.L_2:
        /*0010*/ 	.word	index@(_Z15DERIVATIVE_STEPPdS_S_di)
        /*0014*/ 	.word	0x00000000


	//----- nvinfo : EIATTR_REGCOUNT
	.align		4
.L_3:
        /*0018*/ 	.byte	0x04, 0x2f
        /*001a*/ 	.short	(.L_5 - .L_4)
	.align		4
.L_4:
        /*001c*/ 	.word	index@(_Z11UPDATE_STEPPdS_S_di)
        /*0020*/ 	.word	0x00000010


	//----- nvinfo : EIATTR_FRAME_SIZE
	.align		4
.L_5:
        /*0024*/ 	.byte	0x04, 0x11
        /*0026*/ 	.short	(.L_7 - .L_6)
	.align		4
.L_6:
        /*0028*/ 	.word	index@(_Z11UPDATE_STEPPdS_S_di)
        /*002c*/ 	.word	0x00000000


	//----- nvinfo : EIATTR_REGCOUNT
	.align		4
.L_7:
        /*0030*/ 	.byte	0x04, 0x2f
        /*0032*/ 	.short	(.L_9 - .L_8)
	.align		4
.L_8:
        /*0034*/ 	.word	index@(_Z10FINAL_STEPPdS_di)
        /*0038*/ 	.word	0x0000000a


	//----- nvinfo : EIATTR_FRAME_SIZE
	.align		4
.L_9:
        /*003c*/ 	.byte	0x04, 0x11
        /*003e*/ 	.short	(.L_11 - .L_10)
	.align		4
.L_10:
        /*0040*/ 	.word	index@(_Z10FINAL_STEPPdS_di)
        /*0044*/ 	.word	0x00000000


	//----- nvinfo : EIATTR_REGCOUNT
	.align		4
.L_11:
        /*0048*/ 	.byte	0x04, 0x2f
        /*004a*/ 	.short	(.L_13 - .L_12)
	.align		4
.L_12:
        /*004c*/ 	.word	index@(_Z18NORMALIZE_CONSTANTPdS_i)
        /*0050*/ 	.word	0x0000001e


	//----- nvinfo : EIATTR_FRAME_SIZE
	.align		4
.L_13:
        /*0054*/ 	.byte	0x04, 0x11
        /*0056*/ 	.short	(.L_15 - .L_14)
	.align		4
.L_14:
        /*0058*/ 	.word	index@($_Z18NORMALIZE_CONSTANTPdS_i$__internal_accurate_pow)
        /*005c*/ 	.word	0x00000000


	//----- nvinfo : EIATTR_FRAME_SIZE
	.align		4
.L_15:
        /*0060*/ 	.byte	0x04, 0x11
        /*0062*/ 	.short	(.L_17 - .L_16)
	.align		4
.L_16:
        /*0064*/ 	.word	index@(_Z18NORMALIZE_CONSTANTPdS_i)
        /*0068*/ 	.word	0x00000000


	//----- nvinfo : EIATTR_REGCOUNT
	.align		4
.L_17:
        /*006c*/ 	.byte	0x04, 0x2f
        /*006e*/ 	.short	(.L_19 - .L_18)
	.align		4
.L_18:
        /*0070*/ 	.word	index@(_Z18NORMALIZE_FUNCTIONPdS_i)
        /*0074*/ 	.word	0x0000001a


	//----- nvinfo : EIATTR_FRAME_SIZE
	.align		4
.L_19:
        /*0078*/ 	.byte	0x04, 0x11
        /*007a*/ 	.short	(.L_21 - .L_20)
	.align		4
.L_20:
        /*007c*/ 	.word	index@($__internal_0_$__cuda_sm20_div_rn_f64_full)
        /*0080*/ 	.word	0x00000000


	//----- nvinfo : EIATTR_FRAME_SIZE
	.align		4
.L_21:
        /*0084*/ 	.byte	0x04, 0x11
        /*0086*/ 	.short	(.L_23 - .L_22)
	.align		4
.L_22:
        /*0088*/ 	.word	index@(_Z18NORMALIZE_FUNCTIONPdS_i)
        /*008c*/ 	.word	0x00000000


	//----- nvinfo : EIATTR_MIN_STACK_SIZE
	.align		4
.L_23:
        /*0090*/ 	.byte	0x04, 0x12
        /*0092*/ 	.short	(.L_25 - .L_24)
	.align		4
.L_24:
        /*0094*/ 	.word	index@(_Z18NORMALIZE_FUNCTIONPdS_i)
        /*0098*/ 	.word	0x00000000


	//----- nvinfo : EIATTR_MIN_STACK_SIZE
	.align		4
.L_25:
        /*009c*/ 	.byte	0x04, 0x12
        /*009e*/ 	.short	(.L_27 - .L_26)
	.align		4
.L_26:
        /*00a0*/ 	.word	index@(_Z18NORMALIZE_CONSTANTPdS_i)
        /*00a4*/ 	.word	0x00000000


	//----- nvinfo : EIATTR_MIN_STACK_SIZE
	.align		4
.L_27:
        /*00a8*/ 	.byte	0x04, 0x12
        /*00aa*/ 	.short	(.L_29 - .L_28)
	.align		4
.L_28:
        /*00ac*/ 	.word	index@(_Z10FINAL_STEPPdS_di)
        /*00b0*/ 	.word	0x00000000


	//----- nvinfo : EIATTR_MIN_STACK_SIZE
	.align		4
.L_29:
        /*00b4*/ 	.byte	0x04, 0x12
        /*00b6*/ 	.short	(.L_31 - .L_30)
	.align		4
.L_30:
        /*00b8*/ 	.word	index@(_Z11UPDATE_STEPPdS_S_di)
        /*00bc*/ 	.word	0x00000000


	//----- nvinfo : EIATTR_MIN_STACK_SIZE
	.align		4
.L_31:
        /*00c0*/ 	.byte	0x04, 0x12
        /*00c2*/ 	.short	(.L_33 - .L_32)
	.align		4
.L_32:
        /*00c4*/ 	.word	index@(_Z15DERIVATIVE_STEPPdS_S_di)
        /*00c8*/ 	.word	0x00000000
.L_33:


//--------------------- .nv.compat                --------------------------
	.section	.nv.compat,"",@"SHT_CUDA_COMPAT_INFO"
	.align	4
        /*0000*/ 	.byte	0x02, 0x09, 0x00, 0x00, 0x02, 0x02, 0x01, 0x00, 0x02, 0x05, 0x05, 0x00, 0x03, 0x07, 0x01, 0x01
        /*0010*/ 	.byte	0x02, 0x03, 0x00, 0x00, 0x02, 0x06, 0x01, 0x00, 0x04, 0x0b, 0x08, 0x00, 0x01, 0x00, 0x00, 0x00
        /*0020*/ 	.byte	0x00, 0x00, 0x00, 0x00


//--------------------- .nv.info._Z18NORMALIZE_FUNCTIONPdS_i --------------------------
	.section	.nv.info._Z18NORMALIZE_FUNCTIONPdS_i,"",@"SHT_CUDA_INFO"
	.sectionflags	@""
	.align	4


	//----- nvinfo : EIATTR_CUDA_API_VERSION
	.align		4
        /*0000*/ 	.byte	0x04, 0x37
        /*0002*/ 	.short	(.L_35 - .L_34)
.L_34:
        /*0004*/ 	.word	0x00000082


	//----- nvinfo : EIATTR_KPARAM_INFO
	.align		4
.L_35:
        /*0008*/ 	.byte	0x04, 0x17
        /*000a*/ 	.short	(.L_37 - .L_36)
.L_36:
        /*000c*/ 	.word	0x00000000
        /*0010*/ 	.short	0x0002
        /*0012*/ 	.short	0x0010
        /*0014*/ 	.byte	0x00, 0xf0, 0x11, 0x00


	//----- nvinfo : EIATTR_KPARAM_INFO
	.align		4
.L_37:
        /*0018*/ 	.byte	0x04, 0x17
        /*001a*/ 	.short	(.L_39 - .L_38)
.L_38:
        /*001c*/ 	.word	0x00000000
        /*0020*/ 	.short	0x0001
        /*0022*/ 	.short	0x0008
        /*0024*/ 	.byte	0x00, 0xf5, 0x21, 0x00


	//----- nvinfo : EIATTR_KPARAM_INFO
	.align		4
.L_39:
        /*0028*/ 	.byte	0x04, 0x17
        /*002a*/ 	.short	(.L_41 - .L_40)
.L_40:
        /*002c*/ 	.word	0x00000000
        /*0030*/ 	.short	0x0000
        /*0032*/ 	.short	0x0000
        /*0034*/ 	.byte	0x00, 0xf5, 0x21, 0x00


	//----- nvinfo : EIATTR_SPARSE_MMA_MASK
	.align		4
.L_41:
        /*0038*/ 	.byte	0x03, 0x50
        /*003a*/ 	.short	0x0000


	//----- nvinfo : EIATTR_MAXREG_COUNT
	.align		4
        /*003c*/ 	.byte	0x03, 0x1b
        /*003e*/ 	.short	0x00ff


	//----- nvinfo : EIATTR_MERCURY_ISA_VERSION
	.align		4
        /*0040*/ 	.byte	0x03, 0x5f
        /*0042*/ 	.short	0x0101


	//----- nvinfo : EIATTR_VRC_CTA_INIT_COUNT
	.align		4
        /*0044*/ 	.byte	0x02, 0x4a
	.zero		1
	.zero		1


	//----- nvinfo : EIATTR_EXIT_INSTR_OFFSETS
	.align		4
        /*0048*/ 	.byte	0x04, 0x1c
        /*004a*/ 	.short	(.L_43 - .L_42)


	//   ....[0]....
.L_42:
        /*004c*/ 	.word	0x00000070


	//   ....[1]....
        /*0050*/ 	.word	0x00000230


	//----- nvinfo : EIATTR_CRS_STACK_SIZE
	.align		4
.L_43:
        /*0054*/ 	.byte	0x04, 0x1e
        /*0056*/ 	.short	(.L_45 - .L_44)
.L_44:
        /*0058*/ 	.word	0x00000000


	//----- nvinfo : EIATTR_CBANK_PARAM_SIZE
	.align		4
.L_45:
        /*005c*/ 	.byte	0x03, 0x19
        /*005e*/ 	.short	0x0014


	//----- nvinfo : EIATTR_PARAM_CBANK
	.align		4
        /*0060*/ 	.byte	0x04, 0x0a
        /*0062*/ 	.short	(.L_47 - .L_46)
	.align		4
.L_46:
        /*0064*/ 	.word	index@(.nv.constant0._Z18NORMALIZE_FUNCTIONPdS_i)
        /*0068*/ 	.short	0x0380
        /*006a*/ 	.short	0x0014


	//----- nvinfo : EIATTR_SW_WAR
	.align		4
.L_47:
        /*006c*/ 	.byte	0x04, 0x36
        /*006e*/ 	.short	(.L_49 - .L_48)
.L_48:
        /*0070*/ 	.word	0x00000008
.L_49:


//--------------------- .nv.info._Z18NORMALIZE_CONSTANTPdS_i --------------------------
	.section	.nv.info._Z18NORMALIZE_CONSTANTPdS_i,"",@"SHT_CUDA_INFO"
	.sectionflags	@""
	.align	4


	//----- nvinfo : EIATTR_CUDA_API_VERSION
	.align		4
        /*0000*/ 	.byte	0x04, 0x37
        /*0002*/ 	.short	(.L_51 - .L_50)
.L_50:
        /*0004*/ 	.word	0x00000082


	//----- nvinfo : EIATTR_KPARAM_INFO
	.align		4
.L_51:
        /*0008*/ 	.byte	0x04, 0x17
        /*000a*/ 	.short	(.L_53 - .L_52)
.L_52:
        /*000c*/ 	.word	0x00000000
        /*0010*/ 	.short	0x0002
        /*0012*/ 	.short	0x0010
        /*0014*/ 	.byte	0x00, 0xf0, 0x11, 0x00


	//----- nvinfo : EIATTR_KPARAM_INFO
	.align		4
.L_53:
        /*0018*/ 	.byte	0x04, 0x17
        /*001a*/ 	.short	(.L_55 - .L_54)
.L_54:
        /*001c*/ 	.word	0x00000000
        /*0020*/ 	.short	0x0001
        /*0022*/ 	.short	0x0008
        /*0024*/ 	.byte	0x00, 0xf5, 0x21, 0x00


	//----- nvinfo : EIATTR_KPARAM_INFO
	.align		4
.L_55:
        /*0028*/ 	.byte	0x04, 0x17
        /*002a*/ 	.short	(.L_57 - .L_56)
.L_56:
        /*002c*/ 	.word	0x00000000
        /*0030*/ 	.short	0x0000
        /*0032*/ 	.short	0x0000
        /*0034*/ 	.byte	0x00, 0xf5, 0x21, 0x00


	//----- nvinfo : EIATTR_SPARSE_MMA_MASK
	.align		4
.L_57:
        /*0038*/ 	.byte	0x03, 0x50
        /*003a*/ 	.short	0x0000


	//----- nvinfo : EIATTR_MAXREG_COUNT
	.align		4
        /*003c*/ 	.byte	0x03, 0x1b
        /*003e*/ 	.short	0x00ff


	//----- nvinfo : EIATTR_MERCURY_ISA_VERSION
	.align		4
        /*0040*/ 	.byte	0x03, 0x5f
        /*0042*/ 	.short	0x0101


	//----- nvinfo : EIATTR_VRC_CTA_INIT_COUNT
	.align		4
        /*0044*/ 	.byte	0x02, 0x4a
	.zero		1
	.zero		1


	//----- nvinfo : EIATTR_EXIT_INSTR_OFFSETS
	.align		4
        /*0048*/ 	.byte	0x04, 0x1c
        /*004a*/ 	.short	(.L_59 - .L_58)


	//   ....[0]....
.L_58:
        /*004c*/ 	.word	0x00000070


	//   ....[1]....
        /*0050*/ 	.word	0x00000270


	//----- nvinfo : EIATTR_CRS_STACK_SIZE
	.align		4
.L_59:
        /*0054*/ 	.byte	0x04, 0x1e
        /*0056*/ 	.short	(.L_61 - .L_60)
.L_60:
        /*0058*/ 	.word	0x00000000


	//----- nvinfo : EIATTR_CBANK_PARAM_SIZE
	.align		4
.L_61:
        /*005c*/ 	.byte	0x03, 0x19
        /*005e*/ 	.short	0x0014


	//----- nvinfo : EIATTR_PARAM_CBANK
	.align		4
        /*0060*/ 	.byte	0x04, 0x0a
        /*0062*/ 	.short	(.L_63 - .L_62)
	.align		4
.L_62:
        /*0064*/ 	.word	index@(.nv.constant0._Z18NORMALIZE_CONSTANTPdS_i)
        /*0068*/ 	.short	0x0380
        /*006a*/ 	.short	0x0014


	//----- nvinfo : EIATTR_SW_WAR
	.align		4
.L_63:
        /*006c*/ 	.byte	0x04, 0x36
        /*006e*/ 	.short	(.L_65 - .L_64)
.L_64:
        /*0070*/ 	.word	0x00000008
.L_65:


//--------------------- .nv.info._Z10FINAL_STEPPdS_di --------------------------
	.section	.nv.info._Z10FINAL_STEPPdS_di,"",@"SHT_CUDA_INFO"
	.sectionflags	@""
	.align	4


	//----- nvinfo : EIATTR_CUDA_API_VERSION
	.align		4
        /*0000*/ 	.byte	0x04, 0x37
        /*0002*/ 	.short	(.L_67 - .L_66)
.L_66:
        /*0004*/ 	.word	0x00000082


	//----- nvinfo : EIATTR_KPARAM_INFO
	.align		4
.L_67:
        /*0008*/ 	.byte	0x04, 0x17
        /*000a*/ 	.short	(.L_69 - .L_68)
.L_68:
        /*000c*/ 	.word	0x00000000
        /*0010*/ 	.short	0x0003
        /*0012*/ 	.short	0x0018
        /*0014*/ 	.byte	0x00, 0xf0, 0x11, 0x00


	//----- nvinfo : EIATTR_KPARAM_INFO
	.align		4
.L_69:
        /*0018*/ 	.byte	0x04, 0x17
        /*001a*/ 	.short	(.L_71 - .L_70)
.L_70:
        /*001c*/ 	.word	0x00000000
        /*0020*/ 	.short	0x0002
        /*0022*/ 	.short	0x0010
        /*0024*/ 	.byte	0x00, 0xf0, 0x21, 0x00


	//----- nvinfo : EIATTR_KPARAM_INFO
	.align		4
.L_71:
        /*0028*/ 	.byte	0x04, 0x17
        /*002a*/ 	.short	(.L_73 - .L_72)
.L_72:
        /*002c*/ 	.word	0x00000000
        /*0030*/ 	.short	0x0001
        /*0032*/ 	.short	0x0008
        /*0034*/ 	.byte	0x00, 0xf5, 0x21, 0x00


	//----- nvinfo : EIATTR_KPARAM_INFO
	.align		4
.L_73:
        /*0038*/ 	.byte	0x04, 0x17
        /*003a*/ 	.short	(.L_75 - .L_74)
.L_74:
        /*003c*/ 	.word	0x00000000
        /*0040*/ 	.short	0x0000
        /*0042*/ 	.short	0x0000
        /*0044*/ 	.byte	0x00, 0xf5, 0x21, 0x00


	//----- nvinfo : EIATTR_SPARSE_MMA_MASK
	.align		4
.L_75:
        /*0048*/ 	.byte	0x03, 0x50
        /*004a*/ 	.short	0x0000


	//----- nvinfo : EIATTR_MAXREG_COUNT
	.align		4
        /*004c*/ 	.byte	0x03, 0x1b
        /*004e*/ 	.short	0x00ff


	//----- nvinfo : EIATTR_MERCURY_ISA_VERSION
	.align		4
        /*0050*/ 	.byte	0x03, 0x5f
        /*0052*/ 	.short	0x0101


	//----- nvinfo : EIATTR_VRC_CTA_INIT_COUNT
	.align		4
        /*0054*/ 	.byte	0x02, 0x4a
	.zero		1
	.zero		1


	//----- nvinfo : EIATTR_EXIT_INSTR_OFFSETS
	.align		4
        /*0058*/ 	.byte	0x04, 0x1c
        /*005a*/ 	.short	(.L_77 - .L_76)


	//   ....[0]....
.L_76:
        /*005c*/ 	.word	0x00000070


	//   ....[1]....
        /*0060*/ 	.word	0x00000120


	//----- nvinfo : EIATTR_CBANK_PARAM_SIZE
	.align		4
.L_77:
        /*0064*/ 	.byte	0x03, 0x19
        /*0066*/ 	.short	0x001c


	//----- nvinfo : EIATTR_PARAM_CBANK
	.align		4
        /*0068*/ 	.byte	0x04, 0x0a
        /*006a*/ 	.short	(.L_79 - .L_78)
	.align		4
.L_78:
        /*006c*/ 	.word	index@(.nv.constant0._Z10FINAL_STEPPdS_di)
        /*0070*/ 	.short	0x0380
        /*0072*/ 	.short	0x001c


	//----- nvinfo : EIATTR_SW_WAR
	.align		4
.L_79:
        /*0074*/ 	.byte	0x04, 0x36
        /*0076*/ 	.short	(.L_81 - .L_80)
.L_80:
        /*0078*/ 	.word	0x00000008
.L_81:


//--------------------- .nv.info._Z11UPDATE_STEPPdS_S_di --------------------------
	.section	.nv.info._Z11UPDATE_STEPPdS_S_di,"",@"SHT_CUDA_INFO"
	.sectionflags	@""
	.align	4


	//----- nvinfo : EIATTR_CUDA_API_VERSION
	.align		4
        /*0000*/ 	.byte	0x04, 0x37
        /*0002*/ 	.short	(.L_83 - .L_82)
.L_82:
        /*0004*/ 	.word	0x00000082


	//----- nvinfo : EIATTR_KPARAM_INFO
	.align		4
.L_83:
        /*0008*/ 	.byte	0x04, 0x17
        /*000a*/ 	.short	(.L_85 - .L_84)
.L_84:
        /*000c*/ 	.word	0x00000000
        /*0010*/ 	.short	0x0004
        /*0012*/ 	.short	0x0020
        /*0014*/ 	.byte	0x00, 0xf0, 0x11, 0x00


	//----- nvinfo : EIATTR_KPARAM_INFO
	.align		4
.L_85:
        /*0018*/ 	.byte	0x04, 0x17
        /*001a*/ 	.short	(.L_87 - .L_86)
.L_86:
        /*001c*/ 	.word	0x00000000
        /*0020*/ 	.short	0x0003
        /*0022*/ 	.short	0x0018
        /*0024*/ 	.byte	0x00, 0xf0, 0x21, 0x00


	//----- nvinfo : EIATTR_KPARAM_INFO
	.align		4
.L_87:
        /*0028*/ 	.byte	0x04, 0x17
        /*002a*/ 	.short	(.L_89 - .L_88)
.L_88:
        /*002c*/ 	.word	0x00000000
        /*0030*/ 	.short	0x0002
        /*0032*/ 	.short	0x0010
        /*0034*/ 	.byte	0x00, 0xf5, 0x21, 0x00


	//----- nvinfo : EIATTR_KPARAM_INFO
	.align		4
.L_89:
        /*0038*/ 	.byte	0x04, 0x17
        /*003a*/ 	.short	(.L_91 - .L_90)
.L_90:
        /*003c*/ 	.word	0x00000000
        /*0040*/ 	.short	0x0001
        /*0042*/ 	.short	0x0008
        /*0044*/ 	.byte	0x00, 0xf5, 0x21, 0x00


	//----- nvinfo : EIATTR_KPARAM_INFO
	.align		4
.L_91:
        /*0048*/ 	.byte	0x04, 0x17
        /*004a*/ 	.short	(.L_93 - .L_92)
.L_92:
        /*004c*/ 	.word	0x00000000
        /*0050*/ 	.short	0x0000
        /*0052*/ 	.short	0x0000
        /*0054*/ 	.byte	0x00, 0xf5, 0x21, 0x00


	//----- nvinfo : EIATTR_SPARSE_MMA_MASK
	.align		4
.L_93:
        /*0058*/ 	.byte	0x03, 0x50
        /*005a*/ 	.short	0x0000


	//----- nvinfo : EIATTR_MAXREG_COUNT
	.align		4
        /*005c*/ 	.byte	0x03, 0x1b
        /*005e*/ 	.short	0x00ff


	//----- nvinfo : EIATTR_MERCURY_ISA_VERSION
	.align		4
        /*0060*/ 	.byte	0x03, 0x5f
        /*0062*/ 	.short	0x0101


	//----- nvinfo : EIATTR_VRC_CTA_INIT_COUNT
	.align		4
        /*0064*/ 	.byte	0x02, 0x4a
	.zero		1
	.zero		1


	//----- nvinfo : EIATTR_EXIT_INSTR_OFFSETS
	.align		4
        /*0068*/ 	.byte	0x04, 0x1c
        /*006a*/ 	.short	(.L_95 - .L_94)


	//   ....[0]....
.L_94:
        /*006c*/ 	.word	0x00000070


	//   ....[1]....
        /*0070*/ 	.word	0x000000b0


	//   ....[2]....
        /*0074*/ 	.word	0x00000190


	//----- nvinfo : EIATTR_CBANK_PARAM_SIZE
	.align		4
.L_95:
        /*0078*/ 	.byte	0x03, 0x19
        /*007a*/ 	.short	0x0024


	//----- nvinfo : EIATTR_PARAM_CBANK
	.align		4
        /*007c*/ 	.byte	0x04, 0x0a
        /*007e*/ 	.short	(.L_97 - .L_96)
	.align		4
.L_96:
        /*0080*/ 	.word	index@(.nv.constant0._Z11UPDATE_STEPPdS_S_di)
        /*0084*/ 	.short	0x0380
        /*0086*/ 	.short	0x0024


	//----- nvinfo : EIATTR_SW_WAR
	.align		4
.L_97:
        /*0088*/ 	.byte	0x04, 0x36
        /*008a*/ 	.short	(.L_99 - .L_98)
.L_98:
        /*008c*/ 	.word	0x00000008
.L_99:


//--------------------- .nv.info._Z15DERIVATIVE_STEPPdS_S_di --------------------------
	.section	.nv.info._Z15DERIVATIVE_STEPPdS_S_di,"",@"SHT_CUDA_INFO"
	.sectionflags	@""
	.align	4


	//----- nvinfo : EIATTR_CUDA_API_VERSION
	.align		4
        /*0000*/ 	.byte	0x04, 0x37
        /*0002*/ 	.short	(.L_101 - .L_100)
.L_100:
        /*0004*/ 	.word	0x00000082


	//----- nvinfo : EIATTR_KPARAM_INFO
	.align		4
.L_101:
        /*0008*/ 	.byte	0x04, 0x17
        /*000a*/ 	.short	(.L_103 - .L_102)
.L_102:
        /*000c*/ 	.word	0x00000000
        /*0010*/ 	.short	0x0004
        /*0012*/ 	.short	0x0020
        /*0014*/ 	.byte	0x00, 0xf0, 0x11, 0x00


	//----- nvinfo : EIATTR_KPARAM_INFO
	.align		4
.L_103:
        /*0018*/ 	.byte	0x04, 0x17
        /*001a*/ 	.short	(.L_105 - .L_104)
.L_104:
        /*001c*/ 	.word	0x00000000
        /*0020*/ 	.short	0x0003
        /*0022*/ 	.short	0x0018
        /*0024*/ 	.byte	0x00, 0xf0, 0x21, 0x00


	//----- nvinfo : EIATTR_KPARAM_INFO
	.align		4
.L_105:
        /*0028*/ 	.byte	0x04, 0x17
        /*002a*/ 	.short	(.L_107 - .L_106)
.L_106:
        /*002c*/ 	.word	0x00000000
        /*0030*/ 	.short	0x0002
        /*0032*/ 	.short	0x0010
        /*0034*/ 	.byte	0x00, 0xf5, 0x21, 0x00


	//----- nvinfo : EIATTR_KPARAM_INFO
	.align		4
.L_107:
        /*0038*/ 	.byte	0x04, 0x17
        /*003a*/ 	.short	(.L_109 - .L_108)
.L_108:
        /*003c*/ 	.word	0x00000000
        /*0040*/ 	.short	0x0001
        /*0042*/ 	.short	0x0008
        /*0044*/ 	.byte	0x00, 0xf5, 0x21, 0x00


	//----- nvinfo : EIATTR_KPARAM_INFO
	.align		4
.L_109:
        /*0048*/ 	.byte	0x04, 0x17
        /*004a*/ 	.short	(.L_111 - .L_110)
.L_110:
        /*004c*/ 	.word	0x00000000
        /*0050*/ 	.short	0x0000
        /*0052*/ 	.short	0x0000
        /*0054*/ 	.byte	0x00, 0xf5, 0x21, 0x00


	//----- nvinfo : EIATTR_SPARSE_MMA_MASK
	.align		4
.L_111:
        /*0058*/ 	.byte	0x03, 0x50
        /*005a*/ 	.short	0x0000


	//----- nvinfo : EIATTR_MAXREG_COUNT
	.align		4
        /*005c*/ 	.byte	0x03, 0x1b
        /*005e*/ 	.short	0x00ff


	//----- nvinfo : EIATTR_MERCURY_ISA_VERSION
	.align		4
        /*0060*/ 	.byte	0x03, 0x5f
        /*0062*/ 	.short	0x0101


	//----- nvinfo : EIATTR_VRC_CTA_INIT_COUNT
	.align		4
        /*0064*/ 	.byte	0x02, 0x4a
	.zero		1
	.zero		1


	//----- nvinfo : EIATTR_EXIT_INSTR_OFFSETS
	.align		4
        /*0068*/ 	.byte	0x04, 0x1c
        /*006a*/ 	.short	(.L_113 - .L_112)


	//   ....[0]....
.L_112:
        /*006c*/ 	.word	0x00000070


	//   ....[1]....
        /*0070*/ 	.word	0x00000160


	//----- nvinfo : EIATTR_CBANK_PARAM_SIZE
	.align		4
.L_113:
        /*0074*/ 	.byte	0x03, 0x19
        /*0076*/ 	.short	0x0024


	//----- nvinfo : EIATTR_PARAM_CBANK
	.align		4
        /*0078*/ 	.byte	0x04, 0x0a
        /*007a*/ 	.short	(.L_115 - .L_114)
	.align		4
.L_114:
        /*007c*/ 	.word	index@(.nv.constant0._Z15DERIVATIVE_STEPPdS_S_di)
        /*0080*/ 	.short	0x0380
        /*0082*/ 	.short	0x0024


	//----- nvinfo : EIATTR_SW_WAR
	.align		4
.L_115:
        /*0084*/ 	.byte	0x04, 0x36
        /*0086*/ 	.short	(.L_117 - .L_116)
.L_116:
        /*0088*/ 	.word	0x00000008
.L_117:


//--------------------- .nv.callgraph             --------------------------
	.section	.nv.callgraph,"",@"SHT_CUDA_CALLGRAPH"
	.align	4
	.sectionentsize	8
	.align		4
        /*0000*/ 	.word	0x00000000
	.align		4
        /*0004*/ 	.word	0xffffffff
	.align		4
        /*0008*/ 	.word	0x00000000
	.align		4
        /*000c*/ 	.word	0xfffffffe
	.align		4
        /*0010*/ 	.word	0x00000000
	.align		4
        /*0014*/ 	.word	0xfffffffd
	.align		4
        /*0018*/ 	.word	0x00000000
	.align		4
        /*001c*/ 	.word	0xfffffffc


//--------------------- .text._Z18NORMALIZE_FUNCTIONPdS_i --------------------------
	.section	.text._Z18NORMALIZE_FUNCTIONPdS_i,"ax",@progbits
	.align	128
        .global         _Z18NORMALIZE_FUNCTIONPdS_i
        .type           _Z18NORMALIZE_FUNCTIONPdS_i,@function
        .size           _Z18NORMALIZE_FUNCTIONPdS_i,(.L_x_16 - _Z18NORMALIZE_FUNCTIONPdS_i)
        .other          _Z18NORMALIZE_FUNCTIONPdS_i,@"STO_CUDA_ENTRY STV_DEFAULT"
_Z18NORMALIZE_FUNCTIONPdS_i:
.text._Z18NORMALIZE_FUNCTIONPdS_i:
[----:B------:R-:W-:Y:S01]  /*0000*/  LDC R1, c[0x0][0x37c] ;  /* 0x0000df00ff017b82 */ /* 0x000fe20000000800 */
[----:B------:R-:W0:Y:S07]  /*0010*/  S2R R3, SR_TID.X ;  /* 0x0000000000037919 */ /* 0x000e2e0000002100 */
[----:B------:R-:W0:Y:S01]  /*0020*/  S2UR UR4, SR_CTAID.X ;  /* 0x00000000000479c3 */ /* 0x000e220000002500 */
[----:B------:R-:W1:Y:S07]  /*0030*/  LDCU UR5, c[0x0][0x390] ;  /* 0x00007200ff0577ac */ /* 0x000e6e0008000800 */
[----:B------:R-:W0:Y:S02]  /*0040*/  LDC R0, c[0x0][0x360] ;  /* 0x0000d800ff007b82 */ /* 0x000e240000000800 */
[----:B0-----:R-:W-:-:S05]  /*0050*/  IMAD R3, R0, UR4, R3 ;  /* 0x0000000400037c24 */ /* 0x001fca000f8e0203 */
[----:B-1----:R-:W-:-:S13]  /*0060*/  ISETP.GE.AND P0, PT, R3, UR5, PT ;  /* 0x0000000503007c0c */ /* 0x002fda000bf06270 */
[----:B------:R-:W-:Y:S05]  /*0070*/  @P0 EXIT ;  /* 0x000000000000094d */ /* 0x000fea0003800000 */
[----:B------:R-:W0:Y:S01]  /*0080*/  LDC.64 R6, c[0x0][0x388] ;  /* 0x0000e200ff067b82 */ /* 0x000e220000000a00 */
[----:B------:R-:W0:Y:S07]  /*0090*/  LDCU.64 UR4, c[0x0][0x358] ;  /* 0x00006b00ff0477ac */ /* 0x000e2e0008000a00 */
[----:B------:R-:W1:Y:S01]  /*00a0*/  LDC.64 R4, c[0x0][0x380] ;  /* 0x0000e000ff047b82 */ /* 0x000e620000000a00 */
[----:B0-----:R-:W2:Y:S01]  /*00b0*/  LDG.E.64 R6, desc[UR4][R6.64] ;  /* 0x0000000406067981 */ /* 0x001ea2000c1e1b00 */
[----:B-1----:R-:W-:-:S05]  /*00c0*/  IMAD.WIDE R4, R3, 0x8, R4 ;  /* 0x0000000803047825 */ /* 0x002fca00078e0204 */
[----:B------:R-:W3:Y:S01]  /*00d0*/  LDG.E.64 R8, desc[UR4][R4.64] ;  /* 0x0000000404087981 */ /* 0x000ee2000c1e1b00 */
[----:B------:R-:W-:Y:S01]  /*00e0*/  IMAD.MOV.U32 R2, RZ, RZ, 0x1 ;  /* 0x00000001ff027424 */ /* 0x000fe200078e00ff */
[----:B------:R-:W-:Y:S01]  /*00f0*/  BSSY.RECONVERGENT B0, `(.L_x_0) ;  /* 0x0000012000007945 */ /* 0x000fe20003800200 */
[----:B--2---:R-:W0:Y:S01]  /*0100*/  MUFU.RCP64H R3, R7 ;  /* 0x0000000700037308 */ /* 0x004e220000001800 */
[----:B---3--:R-:W-:-:S03]  /*0110*/  FSETP.GEU.AND P1, PT, |R9|, 6.5827683646048100446e-37, PT ;  /* 0x036000000900780b */ /* 0x008fc60003f2e200 */
[----:B0-----:R-:W-:-:S08]  /*0120*/  DFMA R10, -R6, R2, 1 ;  /* 0x3ff00000060a742b */ /* 0x001fd00000000102 */
[----:B------:R-:W-:-:S08]  /*0130*/  DFMA R10, R10, R10, R10 ;  /* 0x0000000a0a0a722b */ /* 0x000fd0000000000a */
[----:B------:R-:W-:-:S08]  /*0140*/  DFMA R10, R2, R10, R2 ;  /* 0x0000000a020a722b */ /* 0x000fd00000000002 */
[----:B------:R-:W-:-:S08]  /*0150*/  DFMA R2, -R6, R10, 1 ;  /* 0x3ff000000602742b */ /* 0x000fd0000000010a */
[----:B------:R-:W-:-:S08]  /*0160*/  DFMA R2, R10, R2, R10 ;  /* 0x000000020a02722b */ /* 0x000fd0000000000a */
[----:B------:R-:W-:-:S08]  /*0170*/  DMUL R10, R8, R2 ;  /* 0x00000002080a7228 */ /* 0x000fd00000000000 */
[----:B------:R-:W-:-:S08]  /*0180*/  DFMA R12, -R6, R10, R8 ;  /* 0x0000000a060c722b */ /* 0x000fd00000000108 */
[----:B------:R-:W-:-:S10]  /*0190*/  DFMA R2, R2, R12, R10 ;  /* 0x0000000c0202722b */ /* 0x000fd4000000000a */
[----:B------:R-:W-:-:S05]  /*01a0*/  FFMA R0, RZ, R7, R3 ;  /* 0x00000007ff007223 */ /* 0x000fca0000000003 */
[----:B------:R-:W-:-:S13]  /*01b0*/  FSETP.GT.AND P0, PT, |R0|, 1.469367938527859385e-39, PT ;  /* 0x001000000000780b */ /* 0x000fda0003f04200 */
[----:B------:R-:W-:Y:S05]  /*01c0*/  @P0 BRA P1, `(.L_x_1) ;  /* 0x0000000000100947 */ /* 0x000fea0000800000 */
[----:B------:R-:W-:-:S07]  /*01d0*/  MOV R0, 0x1f0 ;  /* 0x000001f000007802 */ /* 0x000fce0000000f00 */
[----:B------:R-:W-:Y:S05]  /*01e0*/  CALL.REL.NOINC `($__internal_0_$__cuda_sm20_div_rn_f64_full) ;  /* 0x0000000000147944 */ /* 0x000fea0003c00000 */
[----:B------:R-:W-:Y:S02]  /*01f0*/  IMAD.MOV.U32 R2, RZ, RZ, R12 ;  /* 0x000000ffff027224 */ /* 0x000fe400078e000c */
[----:B------:R-:W-:-:S07]  /*0200*/  IMAD.MOV.U32 R3, RZ, RZ, R13 ;  /* 0x000000ffff037224 */ /* 0x000fce00078e000d */
.L_x_1:
[----:B------:R-:W-:Y:S05]  /*0210*/  BSYNC.RECONVERGENT B0 ;  /* 0x0000000000007941 */ /* 0x000fea0003800200 */
.L_x_0:
[----:B------:R-:W-:Y:S01]  /*0220*/  STG.E.64 desc[UR4][R4.64], R2 ;  /* 0x0000000204007986 */ /* 0x000fe2000c101b04 */
[----:B------:R-:W-:Y:S05]  /*0230*/  EXIT ;  /* 0x000000000000794d */ /* 0x000fea0003800000 */
        .weak           $__internal_0_$__cuda_sm20_div_rn_f64_full
        .type           $__internal_0_$__cuda_sm20_div_rn_f64_full,@function
        .size           $__internal_0_$__cuda_sm20_div_rn_f64_full,(.L_x_16 - $__internal_0_$__cuda_sm20_div_rn_f64_full)
$__internal_0_$__cuda_sm20_div_rn_f64_full:
[C---:B------:R-:W-:Y:S01]  /*0240*/  FSETP.GEU.AND P0, PT, |R7|.reuse, 1.469367938527859385e-39, PT ;  /* 0x001000000700780b */ /* 0x040fe20003f0e200 */
[----:B------:R-:W-:Y:S01]  /*0250*/  IMAD.MOV.U32 R16, RZ, RZ, 0x1 ;  /* 0x00000001ff107424 */ /* 0x000fe200078e00ff */
[----:B------:R-:W-:Y:S01]  /*0260*/  LOP3.LUT R2, R7, 0x800fffff, RZ, 0xc0, !PT ;  /* 0x800fffff07027812 */ /* 0x000fe200078ec0ff */
[----:B------:R-:W-:Y:S01]  /*0270*/  BSSY.RECONVERGENT B1, `(.L_x_2) ;  /* 0x0000055000017945 */ /* 0x000fe20003800200 */
[C---:B------:R-:W-:Y:S02]  /*0280*/  FSETP.GEU.AND P2, PT, |R9|.reuse, 1.469367938527859385e-39, PT ;  /* 0x001000000900780b */ /* 0x040fe40003f4e200 */
[----:B------:R-:W-:Y:S01]  /*0290*/  LOP3.LUT R3, R2, 0x3ff00000, RZ, 0xfc, !PT ;  /* 0x3ff0000002037812 */ /* 0x000fe200078efcff */
[----:B------:R-:W-:Y:S01]  /*02a0*/  IMAD.MOV.U32 R2, RZ, RZ, R6 ;  /* 0x000000ffff027224 */ /* 0x000fe200078e0006 */
[----:B------:R-:W-:Y:S02]  /*02b0*/  LOP3.LUT R12, R9, 0x7ff00000, RZ, 0xc0, !PT ;  /* 0x7ff00000090c7812 */ /* 0x000fe400078ec0ff */
[----:B------:R-:W-:-:S03]  /*02c0*/  LOP3.LUT R15, R7, 0x7ff00000, RZ, 0xc0, !PT ;  /* 0x7ff00000070f7812 */ /* 0x000fc600078ec0ff */
[----:B------:R-:W-:Y:S01]  /*02d0*/  @!P0 DMUL R2, R6, 8.98846567431157953865e+307 ;  /* 0x7fe0000006028828 */ /* 0x000fe20000000000 */
[----:B------:R-:W-:-:S03]  /*02e0*/  ISETP.GE.U32.AND P1, PT, R12, R15, PT ;  /* 0x0000000f0c00720c */ /* 0x000fc60003f26070 */
[----:B------:R-:W-:Y:S01]  /*02f0*/  @!P2 LOP3.LUT R13, R7, 0x7ff00000, RZ, 0xc0, !PT ;  /* 0x7ff00000070da812 */ /* 0x000fe200078ec0ff */
[----:B------:R-:W-:Y:S01]  /*0300*/  @!P2 IMAD.MOV.U32 R18, RZ, RZ, RZ ;  /* 0x000000ffff12a224 */ /* 0x000fe200078e00ff */
[----:B------:R-:W0:Y:S02]  /*0310*/  MUFU.RCP64H R17, R3 ;  /* 0x0000000300117308 */ /* 0x000e240000001800 */
[----:B------:R-:W-:Y:S01]  /*0320*/  @!P2 ISETP.GE.U32.AND P3, PT, R12, R13, PT ;  /* 0x0000000d0c00a20c */ /* 0x000fe20003f66070 */
[----:B------:R-:W-:-:S05]  /*0330*/  IMAD.MOV.U32 R13, RZ, RZ, 0x1ca00000 ;  /* 0x1ca00000ff0d7424 */ /* 0x000fca00078e00ff */
[----:B------:R-:W-:-:S04]  /*0340*/  @!P2 SEL R19, R13, 0x63400000, !P3 ;  /* 0x634000000d13a807 */ /* 0x000fc80005800000 */
[----:B------:R-:W-:-:S04]  /*0350*/  @!P2 LOP3.LUT R19, R19, 0x80000000, R9, 0xf8, !PT ;  /* 0x800000001313a812 */ /* 0x000fc800078ef809 */
[----:B------:R-:W-:Y:S01]  /*0360*/  @!P2 LOP3.LUT R19, R19, 0x100000, RZ, 0xfc, !PT ;  /* 0x001000001313a812 */ /* 0x000fe200078efcff */
[----:B0-----:R-:W-:-:S08]  /*0370*/  DFMA R10, R16, -R2, 1 ;  /* 0x3ff00000100a742b */ /* 0x001fd00000000802 */
[----:B------:R-:W-:-:S08]  /*0380*/  DFMA R10, R10, R10, R10 ;  /* 0x0000000a0a0a722b */ /* 0x000fd0000000000a */
[----:B------:R-:W-:Y:S01]  /*0390*/  DFMA R16, R16, R10, R16 ;  /* 0x0000000a1010722b */ /* 0x000fe20000000010 */
[----:B------:R-:W-:Y:S01]  /*03a0*/  SEL R11, R13, 0x63400000, !P1 ;  /* 0x634000000d0b7807 */ /* 0x000fe20004800000 */
[----:B------:R-:W-:-:S03]  /*03b0*/  IMAD.MOV.U32 R10, RZ, RZ, R8 ;  /* 0x000000ffff0a7224 */ /* 0x000fc600078e0008 */
[----:B------:R-:W-:-:S03]  /*03c0*/  LOP3.LUT R11, R11, 0x800fffff, R9, 0xf8, !PT ;  /* 0x800fffff0b0b7812 */ /* 0x000fc600078ef809 */
[----:B------:R-:W-:-:S03]  /*03d0*/  DFMA R20, R16, -R2, 1 ;  /* 0x3ff000001014742b */ /* 0x000fc60000000802 */
[----:B------:R-:W-:-:S05]  /*03e0*/  @!P2 DFMA R10, R10, 2, -R18 ;  /* 0x400000000a0aa82b */ /* 0x000fca0000000812 */
[----:B------:R-:W-:Y:S01]  /*03f0*/  DFMA R16, R16, R20, R16 ;  /* 0x000000141010722b */ /* 0x000fe20000000010 */
[----:B------:R-:W-:Y:S02]  /*0400*/  IMAD.MOV.U32 R21, RZ, RZ, R12 ;  /* 0x000000ffff157224 */ /* 0x000fe400078e000c */
[----:B------:R-:W-:Y:S01]  /*0410*/  IMAD.MOV.U32 R20, RZ, RZ, R15 ;  /* 0x000000ffff147224 */ /* 0x000fe200078e000f */
[----:B------:R-:W-:Y:S02]  /*0420*/  @!P0 LOP3.LUT R20, R3, 0x7ff00000, RZ, 0xc0, !PT ;  /* 0x7ff0000003148812 */ /* 0x000fe400078ec0ff */
[----:B------:R-:W-:Y:S02]  /*0430*/  @!P2 LOP3.LUT R21, R11, 0x7ff00000, RZ, 0xc0, !PT ;  /* 0x7ff000000b15a812 */ /* 0x000fe400078ec0ff */
[----:B------:R-:W-:Y:S01]  /*0440*/  DMUL R18, R16, R10 ;  /* 0x0000000a10127228 */ /* 0x000fe20000000000 */
[----:B------:R-:W-:Y:S02]  /*0450*/  VIADD R23, R20, 0xffffffff ;  /* 0xffffffff14177836 */ /* 0x000fe40000000000 */
[----:B------:R-:W-:-:S05]  /*0460*/  VIADD R22, R21, 0xffffffff ;  /* 0xffffffff15167836 */ /* 0x000fca0000000000 */
[----:B------:R-:W-:Y:S01]  /*0470*/  DFMA R14, R18, -R2, R10 ;  /* 0x80000002120e722b */ /* 0x000fe2000000000a */
[----:B------:R-:W-:-:S04]  /*0480*/  ISETP.GT.U32.AND P0, PT, R22, 0x7feffffe, PT ;  /* 0x7feffffe1600780c */ /* 0x000fc80003f04070 */
[----:B------:R-:W-:-:S03]  /*0490*/  ISETP.GT.U32.OR P0, PT, R23, 0x7feffffe, P0 ;  /* 0x7feffffe1700780c */ /* 0x000fc60000704470 */
[----:B------:R-:W-:-:S10]  /*04a0*/  DFMA R14, R16, R14, R18 ;  /* 0x0000000e100e722b */ /* 0x000fd40000000012 */
[----:B------:R-:W-:Y:S05]  /*04b0*/  @P0 BRA `(.L_x_3) ;  /* 0x00000000006c0947 */ /* 0x000fea0003800000 */
[----:B------:R-:W-:-:S04]  /*04c0*/  LOP3.LUT R9, R7, 0x7ff00000, RZ, 0xc0, !PT ;  /* 0x7ff0000007097812 */ /* 0x000fc800078ec0ff */
[CC--:B------:R-:W-:Y:S02]  /*04d0*/  VIADDMNMX R8, R12.reuse, -R9.reuse, 0xb9600000, !PT ;  /* 0xb96000000c087446 */ /* 0x0c0fe40007800909 */
[----:B------:R-:W-:Y:S02]  /*04e0*/  ISETP.GE.U32.AND P0, PT, R12, R9, PT ;  /* 0x000000090c00720c */ /* 0x000fe40003f06070 */
[----:B------:R-:W-:Y:S02]  /*04f0*/  VIMNMX R8, PT, PT, R8, 0x46a00000, PT ;  /* 0x46a0000008087848 */ /* 0x000fe40003fe0100 */
[----:B------:R-:W-:-:S05]  /*0500*/  SEL R13, R13, 0x63400000, !P0 ;  /* 0x634000000d0d7807 */ /* 0x000fca0004000000 */
[----:B------:R-:W-:Y:S02]  /*0510*/  IMAD.IADD R16, R8, 0x1, -R13 ;  /* 0x0000000108107824 */ /* 0x000fe400078e0a0d */
[----:B------:R-:W-:Y:S02]  /*0520*/  IMAD.MOV.U32 R8, RZ, RZ, RZ ;  /* 0x000000ffff087224 */ /* 0x000fe400078e00ff */
[----:B------:R-:W-:-:S06]  /*0530*/  VIADD R9, R16, 0x7fe00000 ;  /* 0x7fe0000010097836 */ /* 0x000fcc0000000000 */
[----:B------:R-:W-:-:S10]  /*0540*/  DMUL R12, R14, R8 ;  /* 0x000000080e0c7228 */ /* 0x000fd40000000000 */
[----:B------:R-:W-:-:S13]  /*0550*/  FSETP.GTU.AND P0, PT, |R13|, 1.469367938527859385e-39, PT ;  /* 0x001000000d00780b */ /* 0x000fda0003f0c200 */
[----:B------:R-:W-:Y:S05]  /*0560*/  @P0 BRA `(.L_x_4) ;  /* 0x0000000000940947 */ /* 0x000fea0003800000 */
[----:B------:R-:W-:Y:S01]  /*0570*/  DFMA R2, R14, -R2, R10 ;  /* 0x800000020e02722b */ /* 0x000fe2000000000a */
[----:B------:R-:W-:-:S09]  /*0580*/  IMAD.MOV.U32 R8, RZ, RZ, RZ ;  /* 0x000000ffff087224 */ /* 0x000fd200078e00ff */
[C---:B------:R-:W-:Y:S02]  /*0590*/  FSETP.NEU.AND P0, PT, R3.reuse, RZ, PT ;  /* 0x000000ff0300720b */ /* 0x040fe40003f0d000 */
[----:B------:R-:W-:-:S04]  /*05a0*/  LOP3.LUT R7, R3, 0x80000000, R7, 0x48, !PT ;  /* 0x8000000003077812 */ /* 0x000fc800078e4807 */
[----:B------:R-:W-:-:S07]  /*05b0*/  LOP3.LUT R9, R7, R9, RZ, 0xfc, !PT ;  /* 0x0000000907097212 */ /* 0x000fce00078efcff */
[----:B------:R-:W-:Y:S05]  /*05c0*/  @!P0 BRA `(.L_x_4) ;  /* 0x00000000007c8947 */ /* 0x000fea0003800000 */
[----:B------:R-:W-:Y:S01]  /*05d0*/  IMAD.MOV R3, RZ, RZ, -R16 ;  /* 0x000000ffff037224 */ /* 0x000fe200078e0a10 */
[----:B------:R-:W-:Y:S01]  /*05e0*/  DMUL.RP R8, R14, R8 ;  /* 0x000000080e087228 */ /* 0x000fe20000008000 */
[----:B------:R-:W-:-:S06]  /*05f0*/  IMAD.MOV.U32 R2, RZ, RZ, RZ ;  /* 0x000000ffff027224 */ /* 0x000fcc00078e00ff */
[----:B------:R-:W-:-:S03]  /*0600*/  DFMA R2, R12, -R2, R14 ;  /* 0x800000020c02722b */ /* 0x000fc6000000000e */
[----:B------:R-:W-:-:S03]  /*0610*/  LOP3.LUT R7, R9, R7, RZ, 0x3c, !PT ;  /* 0x0000000709077212 */ /* 0x000fc600078e3cff */
[----:B------:R-:W-:-:S04]  /*0620*/  IADD3 R2, PT, PT, -R16, -0x43300000, RZ ;  /* 0xbcd0000010027810 */ /* 0x000fc80007ffe1ff */
[----:B------:R-:W-:-:S04]  /*0630*/  FSETP.NEU.AND P0, PT, |R3|, R2, PT ;  /* 0x000000020300720b */ /* 0x000fc80003f0d200 */
[----:B------:R-:W-:Y:S02]  /*0640*/  FSEL R12, R8, R12, !P0 ;  /* 0x0000000c080c7208 */ /* 0x000fe40004000000 */
[----:B------:R-:W-:Y:S01]  /*0650*/  FSEL R13, R7, R13, !P0 ;  /* 0x0000000d070d7208 */ /* 0x000fe20004000000 */
[----:B------:R-:W-:Y:S06]  /*0660*/  BRA `(.L_x_4) ;  /* 0x0000000000547947 */ /* 0x000fec0003800000 */
.L_x_3:
[----:B------:R-:W-:-:S14]  /*0670*/  DSETP.NAN.AND P0, PT, R8, R8, PT ;  /* 0x000000080800722a */ /* 0x000fdc0003f08000 */
[----:B------:R-:W-:Y:S05]  /*0680*/  @P0 BRA `(.L_x_5) ;  /* 0x0000000000440947 */ /* 0x000fea0003800000 */
[----:B------:R-:W-:-:S14]  /*0690*/  DSETP.NAN.AND P0, PT, R6, R6, PT ;  /* 0x000000060600722a */ /* 0x000fdc0003f08000 */
[----:B------:R-:W-:Y:S05]  /*06a0*/  @P0 BRA `(.L_x_6) ;  /* 0x0000000000300947 */ /* 0x000fea0003800000 */
[----:B------:R-:W-:Y:S01]  /*06b0*/  ISETP.NE.AND P0, PT, R21, R20, PT ;  /* 0x000000141500720c */ /* 0x000fe20003f05270 */
[----:B------:R-:W-:Y:S02]  /*06c0*/  IMAD.MOV.U32 R12, RZ, RZ, 0x0 ;  /* 0x00000000ff0c7424 */ /* 0x000fe400078e00ff */
[----:B------:R-:W-:-:S10]  /*06d0*/  IMAD.MOV.U32 R13, RZ, RZ, -0x80000 ;  /* 0xfff80000ff0d7424 */ /* 0x000fd400078e00ff */
[----:B------:R-:W-:Y:S05]  /*06e0*/  @!P0 BRA `(.L_x_4) ;  /* 0x0000000000348947 */ /* 0x000fea0003800000 */
[----:B------:R-:W-:Y:S02]  /*06f0*/  ISETP.NE.AND P0, PT, R21, 0x7ff00000, PT ;  /* 0x7ff000001500780c */ /* 0x000fe40003f05270 */
[----:B------:R-:W-:Y:S02]  /*0700*/  LOP3.LUT R13, R9, 0x80000000, R7, 0x48, !PT ;  /* 0x80000000090d7812 */ /* 0x000fe400078e4807 */
[----:B------:R-:W-:-:S13]  /*0710*/  ISETP.EQ.OR P0, PT, R20, RZ, !P0 ;  /* 0x000000ff1400720c */ /* 0x000fda0004702670 */
[----:B------:R-:W-:Y:S01]  /*0720*/  @P0 LOP3.LUT R2, R13, 0x7ff00000, RZ, 0xfc, !PT ;  /* 0x7ff000000d020812 */ /* 0x000fe200078efcff */
[----:B------:R-:W-:Y:S02]  /*0730*/  @!P0 IMAD.MOV.U32 R12, RZ, RZ, RZ ;  /* 0x000000ffff0c8224 */ /* 0x000fe400078e00ff */
[----:B------:R-:W-:Y:S02]  /*0740*/  @P0 IMAD.MOV.U32 R12, RZ, RZ, RZ ;  /* 0x000000ffff0c0224 */ /* 0x000fe400078e00ff */
[----:B------:R-:W-:Y:S01]  /*0750*/  @P0 IMAD.MOV.U32 R13, RZ, RZ, R2 ;  /* 0x000000ffff0d0224 */ /* 0x000fe200078e0002 */
[----:B------:R-:W-:Y:S06]  /*0760*/  BRA `(.L_x_4) ;  /* 0x0000000000147947 */ /* 0x000fec0003800000 */
.L_x_6:
[----:B------:R-:W-:Y:S01]  /*0770*/  LOP3.LUT R13, R7, 0x80000, RZ, 0xfc, !PT ;  /* 0x00080000070d7812 */ /* 0x000fe200078efcff */
[----:B------:R-:W-:Y:S01]  /*0780*/  IMAD.MOV.U32 R12, RZ, RZ, R6 ;  /* 0x000000ffff0c7224 */ /* 0x000fe200078e0006 */
[----:B------:R-:W-:Y:S06]  /*0790*/  BRA `(.L_x_4) ;  /* 0x0000000000087947 */ /* 0x000fec0003800000 */
.L_x_5:
[----:B------:R-:W-:Y:S01]  /*07a0*/  LOP3.LUT R13, R9, 0x80000, RZ, 0xfc, !PT ;  /* 0x00080000090d7812 */ /* 0x000fe200078efcff */
[----:B------:R-:W-:-:S07]  /*07b0*/  IMAD.MOV.U32 R12, RZ, RZ, R8 ;  /* 0x000000ffff0c7224 */ /* 0x000fce00078e0008 */
.L_x_4:
[----:B------:R-:W-:Y:S05]  /*07c0*/  BSYNC.RECONVERGENT B1 ;  /* 0x0000000000017941 */ /* 0x000fea0003800200 */
.L_x_2:
[----:B------:R-:W-:Y:S02]  /*07d0*/  IMAD.MOV.U32 R2, RZ, RZ, R0 ;  /* 0x000000ffff027224 */ /* 0x000fe400078e0000 */
[----:B------:R-:W-:-:S04]  /*07e0*/  IMAD.MOV.U32 R3, RZ, RZ, 0x0 ;  /* 0x00000000ff037424 */ /* 0x000fc800078e00ff */
[----:B------:R-:W-:Y:S05]  /*07f0*/  RET.REL.NODEC R2 `(_Z18NORMALIZE_FUNCTIONPdS_i) ;  /* 0xfffffff802007950 */ /* 0x000fea0003c3ffff */
.L_x_7:
[----:B------:R-:W-:-:S00]  /*0800*/  BRA `(.L_x_7) ;  /* 0xfffffffc00fc7947 */ /* 0x000fc0000383ffff */
[----:B------:R-:W-:-:S00]  /*0810*/  NOP ;  /* 0x0000000000007918 */ /* 0x000fc00000000000 */
        /* <DEDUP_REMOVED lines=14> */
.L_x_16:


//--------------------- .text._Z18NORMALIZE_CONSTANTPdS_i --------------------------
	.section	.text._Z18NORMALIZE_CONSTANTPdS_i,"ax",@progbits
	.align	128
        .global         _Z18NORMALIZE_CONSTANTPdS_i
        .type           _Z18NORMALIZE_CONSTANTPdS_i,@function
        .size           _Z18NORMALIZE_CONSTANTPdS_i,(.L_x_17 - _Z18NORMALIZE_CONSTANTPdS_i)
        .other          _Z18NORMALIZE_CONSTANTPdS_i,@"STO_CUDA_ENTRY STV_DEFAULT"
_Z18NORMALIZE_CONSTANTPdS_i:
.text._Z18NORMALIZE_CONSTANTPdS_i:
        /* <DEDUP_REMOVED lines=9> */
[----:B------:R-:W1:Y:S01]  /*0090*/  LDCU.64 UR4, c[0x0][0x358] ;  /* 0x00006b00ff0477ac */ /* 0x000e620008000a00 */
[----:B0-----:R-:W-:-:S06]  /*00a0*/  IMAD.WIDE R2, R5, 0x8, R2 ;  /* 0x0000000805027825 */ /* 0x001fcc00078e0202 */
[----:B-1----:R-:W5:Y:S01]  /*00b0*/  LDG.E.64 R2, desc[UR4][R2.64] ;  /* 0x0000000402027981 */ /* 0x002f62000c1e1b00 */
[----:B------:R-:W-:Y:S01]  /*00c0*/  BSSY.RECONVERGENT B0, `(.L_x_8) ;  /* 0x0000003000007945 */ /* 0x000fe20003800200 */
[----:B------:R-:W-:-:S07]  /*00d0*/  MOV R0, 0xf0 ;  /* 0x000000f000007802 */ /* 0x000fce0000000f00 */
[----:B-----5:R-:W-:Y:S05]  /*00e0*/  CALL.REL.NOINC `($_Z18NORMALIZE_CONSTANTPdS_i$__internal_accurate_pow) ;  /* 0x0000000000647944 */ /* 0x020fea0003c00000 */
[----:B------:R-:W-:Y:S05]  /*00f0*/  BSYNC.RECONVERGENT B0 ;  /* 0x0000000000007941 */ /* 0x000fea0003800200 */
.L_x_8:
[----:B------:R-:W0:Y:S02]  /*0100*/  LDC.64 R6, c[0x0][0x388] ;  /* 0x0000e200ff067b82 */ /* 0x000e240000000a00 */
[----:B0-----:R0:W5:Y:S01]  /*0110*/  LDG.E.64 R8, desc[UR4][R6.64] ;  /* 0x0000000406087981 */ /* 0x001162000c1e1b00 */
[C---:B------:R-:W-:Y:S01]  /*0120*/  DADD R4, R2.reuse, 2 ;  /* 0x4000000002047429 */ /* 0x040fe20000000000 */
[----:B------:R-:W-:Y:S01]  /*0130*/  BSSY.RECONVERGENT B0, `(.L_x_9) ;  /* 0x000000f000007945 */ /* 0x000fe20003800200 */
[C---:B------:R-:W-:Y:S02]  /*0140*/  DSETP.NEU.AND P1, PT, R2.reuse, RZ, PT ;  /* 0x000000ff0200722a */ /* 0x040fe40003f2d000 */
[----:B------:R-:W-:-:S06]  /*0150*/  DSETP.NEU.AND P0, PT, R2, 1, PT ;  /* 0x3ff000000200742a */ /* 0x000fcc0003f0d000 */
[----:B------:R-:W-:Y:S01]  /*0160*/  LOP3.LUT R4, R5, 0x7ff00000, RZ, 0xc0, !PT ;  /* 0x7ff0000005047812 */ /* 0x000fe200078ec0ff */
[----:B------:R-:W-:-:S03]  /*0170*/  IMAD.MOV.U32 R5, RZ, RZ, R11 ;  /* 0x000000ffff057224 */ /* 0x000fc600078e000b */
[----:B------:R-:W-:Y:S01]  /*0180*/  ISETP.NE.AND P2, PT, R4, 0x7ff00000, PT ;  /* 0x7ff000000400780c */ /* 0x000fe20003f45270 */
[----:B------:R-:W-:Y:S01]  /*0190*/  IMAD.MOV.U32 R4, RZ, RZ, R10 ;  /* 0x000000ffff047224 */ /* 0x000fe200078e000a */
[----:B------:R-:W-:-:S11]  /*01a0*/  @!P1 CS2R R4, SRZ ;  /* 0x0000000000049805 */ /* 0x000fd6000001ff00 */
[----:B0-----:R-:W-:Y:S05]  /*01b0*/  @P2 BRA `(.L_x_10) ;  /* 0x0000000000182947 */ /* 0x001fea0003800000 */
[----:B------:R-:W-:-:S14]  /*01c0*/  DSETP.NAN.AND P1, PT, R2, R2, PT ;  /* 0x000000020200722a */ /* 0x000fdc0003f28000 */
[----:B------:R-:W-:Y:S01]  /*01d0*/  @P1 DADD R4, R2, 2 ;  /* 0x4000000002041429 */ /* 0x000fe20000000000 */
[----:B------:R-:W-:Y:S10]  /*01e0*/  @P1 BRA `(.L_x_10) ;  /* 0x00000000000c1947 */ /* 0x000ff40003800000 */
[----:B------:R-:W-:-:S14]  /*01f0*/  DSETP.NEU.AND P1, PT, |R2|, +INF , PT ;  /* 0x7ff000000200742a */ /* 0x000fdc0003f2d200 */
[----:B------:R-:W-:Y:S02]  /*0200*/  @!P1 IMAD.MOV.U32 R4, RZ, RZ, 0x0 ;  /* 0x00000000ff049424 */ /* 0x000fe400078e00ff */
[----:B------:R-:W-:-:S07]  /*0210*/  @!P1 IMAD.MOV.U32 R5, RZ, RZ, 0x7ff00000 ;  /* 0x7ff00000ff059424 */ /* 0x000fce00078e00ff */
.L_x_10:
[----:B------:R-:W-:Y:S05]  /*0220*/  BSYNC.RECONVERGENT B0 ;  /* 0x0000000000007941 */ /* 0x000fea0003800200 */
.L_x_9:
[----:B------:R-:W-:Y:S02]  /*0230*/  FSEL R2, R4, RZ, P0 ;  /* 0x000000ff04027208 */ /* 0x000fe40000000000 */
[----:B------:R-:W-:-:S06]  /*0240*/  FSEL R3, R5, 1.875, P0 ;  /* 0x3ff0000005037808 */ /* 0x000fcc0000000000 */
[----:B-----5:R-:W-:-:S07]  /*0250*/  DADD R8, R8, R2 ;  /* 0x0000000008087229 */ /* 0x020fce0000000002 */
[----:B------:R-:W-:Y:S01]  /*0260*/  STG.E.64 desc[UR4][R6.64], R8 ;  /* 0x0000000806007986 */ /* 0x000fe2000c101b04 */
[----:B------:R-:W-:Y:S05]  /*0270*/  EXIT ;  /* 0x000000000000794d */ /* 0x000fea0003800000 */
        .type           $_Z18NORMALIZE_CONSTANTPdS_i$__internal_accurate_pow,@function
        .size           $_Z18NORMALIZE_CONSTANTPdS_i$__internal_accurate_pow,(.L_x_17 - $_Z18NORMALIZE_CONSTANTPdS_i$__internal_accurate_pow)
$_Z18NORMALIZE_CONSTANTPdS_i$__internal_accurate_pow:
[----:B------:R-:W-:Y:S01]  /*0280*/  DADD R6, -RZ, |R2| ;  /* 0x00000000ff067229 */ /* 0x000fe20000000502 */
[----:B------:R-:W-:Y:S01]  /*0290*/  MOV R14, RZ ;  /* 0x000000ff000e7202 */ /* 0x000fe20000000f00 */
[----:B------:R-:W-:Y:S01]  /*02a0*/  IMAD.MOV.U32 R10, RZ, RZ, 0x41ad3b5a ;  /* 0x41ad3b5aff0a7424 */ /* 0x000fe200078e00ff */
[----:B------:R-:W-:Y:S01]  /*02b0*/  UMOV UR6, 0x7d2cafe2 ;  /* 0x7d2cafe200067882 */ /* 0x000fe20000000000 */
[----:B------:R-:W-:Y:S01]  /*02c0*/  IMAD.MOV.U32 R11, RZ, RZ, 0x3ed0f5d2 ;  /* 0x3ed0f5d2ff0b7424 */ /* 0x000fe200078e00ff */
[----:B------:R-:W-:Y:S01]  /*02d0*/  UMOV UR7, 0x3eb0f5ff ;  /* 0x3eb0f5ff00077882 */ /* 0x000fe20000000000 */
[----:B------:R-:W-:Y:S01]  /*02e0*/  UMOV UR8, 0x3b39803f ;  /* 0x3b39803f00087882 */ /* 0x000fe20000000000 */
[----:B------:R-:W-:-:S03]  /*02f0*/  UMOV UR9, 0x3c7abc9e ;  /* 0x3c7abc9e00097882 */ /* 0x000fc60000000000 */
[----:B------:R-:W-:Y:S01]  /*0300*/  ISETP.GT.U32.AND P0, PT, R7, 0xfffff, PT ;  /* 0x000fffff0700780c */ /* 0x000fe20003f04070 */
[----:B------:R-:W-:-:S12]  /*0310*/  IMAD.MOV.U32 R4, RZ, RZ, R7 ;  /* 0x000000ffff047224 */ /* 0x000fd800078e0007 */
[----:B------:R-:W-:-:S10]  /*0320*/  @!P0 DMUL R20, R6, 1.80143985094819840000e+16 ;  /* 0x4350000006148828 */ /* 0x000fd40000000000 */
[----:B------:R-:W-:Y:S01]  /*0330*/  @!P0 MOV R4, R21 ;  /* 0x0000001500048202 */ /* 0x000fe20000000f00 */
[----:B------:R-:W-:-:S03]  /*0340*/  @!P0 IMAD.MOV.U32 R6, RZ, RZ, R20 ;  /* 0x000000ffff068224 */ /* 0x000fc600078e0014 */
[----:B------:R-:W-:Y:S01]  /*0350*/  LOP3.LUT R4, R4, 0x800fffff, RZ, 0xc0, !PT ;  /* 0x800fffff04047812 */ /* 0x000fe200078ec0ff */
[----:B------:R-:W-:Y:S01]  /*0360*/  IMAD.MOV.U32 R12, RZ, RZ, R6 ;  /* 0x000000ffff0c7224 */ /* 0x000fe200078e0006 */
[----:B------:R-:W-:Y:S02]  /*0370*/  SHF.R.U32.HI R6, RZ, 0x14, R7 ;  /* 0x00000014ff067819 */ /* 0x000fe40000011607 */
[----:B------:R-:W-:Y:S02]  /*0380*/  LOP3.LUT R13, R4, 0x3ff00000, RZ, 0xfc, !PT ;  /* 0x3ff00000040d7812 */ /* 0x000fe400078efcff */
[----:B------:R-:W-:Y:S02]  /*0390*/  @!P0 LEA.HI R6, R21, 0xffffffca, RZ, 0xc ;  /* 0xffffffca15068811 */ /* 0x000fe400078f60ff */
[----:B------:R-:W-:Y:S02]  /*03a0*/  ISETP.GE.U32.AND P1, PT, R13, 0x3ff6a09f, PT ;  /* 0x3ff6a09f0d00780c */ /* 0x000fe40003f26070 */
[----:B------:R-:W-:-:S11]  /*03b0*/  IADD3 R7, PT, PT, R6, -0x3ff, RZ ;  /* 0xfffffc0106077810 */ /* 0x000fd60007ffe0ff */
[----:B------:R-:W-:Y:S02]  /*03c0*/  @P1 VIADD R5, R13, 0xfff00000 ;  /* 0xfff000000d051836 */ /* 0x000fe40000000000 */
[----:B------:R-:W-:Y:S02]  /*03d0*/  @P1 VIADD R7, R6, 0xfffffc02 ;  /* 0xfffffc0206071836 */ /* 0x000fe40000000000 */
[----:B------:R-:W-:-:S03]  /*03e0*/  @P1 IMAD.MOV.U32 R13, RZ, RZ, R5 ;  /* 0x000000ffff0d1224 */ /* 0x000fc600078e0005 */
[----:B------:R-:W-:Y:S01]  /*03f0*/  LOP3.LUT R6, R7, 0x80000000, RZ, 0x3c, !PT ;  /* 0x8000000007067812 */ /* 0x000fe200078e3cff */
[----:B------:R-:W-:Y:S02]  /*0400*/  IMAD.MOV.U32 R7, RZ, RZ, 0x43300000 ;  /* 0x43300000ff077424 */ /* 0x000fe400078e00ff */
[C---:B------:R-:W-:Y:S02]  /*0410*/  DADD R8, R12.reuse, 1 ;  /* 0x3ff000000c087429 */ /* 0x040fe40000000000 */
[----:B------:R-:W-:-:S04]  /*0420*/  DADD R12, R12, -1 ;  /* 0xbff000000c0c7429 */ /* 0x000fc80000000000 */
[----:B------:R-:W0:Y:S02]  /*0430*/  MUFU.RCP64H R15, R9 ;  /* 0x00000009000f7308 */ /* 0x000e240000001800 */
[----:B0-----:R-:W-:-:S08]  /*0440*/  DFMA R4, -R8, R14, 1 ;  /* 0x3ff000000804742b */ /* 0x001fd0000000010e */
[----:B------:R-:W-:-:S08]  /*0450*/  DFMA R4, R4, R4, R4 ;  /* 0x000000040404722b */ /* 0x000fd00000000004 */
[----:B------:R-:W-:-:S08]  /*0460*/  DFMA R14, R14, R4, R14 ;  /* 0x000000040e0e722b */ /* 0x000fd0000000000e */
[----:B------:R-:W-:-:S08]  /*0470*/  DMUL R4, R12, R14 ;  /* 0x0000000e0c047228 */ /* 0x000fd00000000000 */
[----:B------:R-:W-:-:S08]  /*0480*/  DFMA R4, R12, R14, R4 ;  /* 0x0000000e0c04722b */ /* 0x000fd00000000004 */
[----:B------:R-:W-:-:S08]  /*0490*/  DMUL R16, R4, R4 ;  /* 0x0000000404107228 */ /* 0x000fd00000000000 */
[----:B------:R-:W-:Y:S01]  /*04a0*/  DFMA R8, R16, UR6, R10 ;  /* 0x0000000610087c2b */ /* 0x000fe2000800000a */
[----:B------:R-:W-:Y:S01]  /*04b0*/  UMOV UR6, 0x75488a3f ;  /* 0x75488a3f00067882 */ /* 0x000fe20000000000 */
[----:B------:R-:W-:Y:S01]  /*04c0*/  UMOV UR7, 0x3ef3b20a ;  /* 0x3ef3b20a00077882 */ /* 0x000fe20000000000 */
[----:B------:R-:W-:-:S05]  /*04d0*/  DADD R10, R12, -R4 ;  /* 0x000000000c0a7229 */ /* 0x000fca0000000804 */
[----:B------:R-:W-:Y:S01]  /*04e0*/  DFMA R8, R16, R8, UR6 ;  /* 0x0000000610087e2b */ /* 0x000fe20008000008 */
[----:B------:R-:W-:Y:S01]  /*04f0*/  UMOV UR6, 0xe4faecd5 ;  /* 0xe4faecd500067882 */ /* 0x000fe20000000000 */
[----:B------:R-:W-:Y:S01]  /*0500*/  UMOV UR7, 0x3f1745cd ;  /* 0x3f1745cd00077882 */ /* 0x000fe20000000000 */
[----:B------:R-:W-:Y:S02]  /*0510*/  DADD R22, R10, R10 ;  /* 0x000000000a167229 */ /* 0x000fe4000000000a */
[----:B------:R-:W-:-:S03]  /*0520*/  DMUL R10, R4, R4 ;  /* 0x00000004040a7228 */ /* 0x000fc60000000000 */
[----:B------:R-:W-:Y:S01]  /*0530*/  DFMA R8, R16, R8, UR6 ;  /* 0x0000000610087e2b */ /* 0x000fe20008000008 */
[----:B------:R-:W-:Y:S01]  /*0540*/  UMOV UR6, 0x258a578b ;  /* 0x258a578b00067882 */ /* 0x000fe20000000000 */
[----:B------:R-:W-:Y:S01]  /*0550*/  UMOV UR7, 0x3f3c71c7 ;  /* 0x3f3c71c700077882 */ /* 0x000fe20000000000 */
[----:B------:R-:W-:Y:S02]  /*0560*/  DFMA R22, R12, -R4, R22 ;  /* 0x800000040c16722b */ /* 0x000fe40000000016 */
[----:B------:R-:W-:-:S03]  /*0570*/  DMUL R12, R4, R10 ;  /* 0x0000000a040c7228 */ /* 0x000fc60000000000 */
[----:B------:R-:W-:Y:S01]  /*0580*/  DFMA R8, R16, R8, UR6 ;  /* 0x0000000610087e2b */ /* 0x000fe20008000008 */
[----:B------:R-:W-:Y:S01]  /*0590*/  UMOV UR6, 0x9242b910 ;  /* 0x9242b91000067882 */ /* 0x000fe20000000000 */
[----:B------:R-:W-:Y:S01]  /*05a0*/  UMOV UR7, 0x3f624924 ;  /* 0x3f62492400077882 */ /* 0x000fe20000000000 */
[----:B------:R-:W-:Y:S02]  /*05b0*/  DMUL R14, R14, R22 ;  /* 0x000000160e0e7228 */ /* 0x000fe40000000000 */
[----:B------:R-:W-:-:S03]  /*05c0*/  DFMA R22, R4, R10, -R12 ;  /* 0x0000000a0416722b */ /* 0x000fc6000000080c */
[----:B------:R-:W-:Y:S01]  /*05d0*/  DFMA R8, R16, R8, UR6 ;  /* 0x0000000610087e2b */ /* 0x000fe20008000008 */
[----:B------:R-:W-:Y:S01]  /*05e0*/  UMOV UR6, 0x99999dfb ;  /* 0x99999dfb00067882 */ /* 0x000fe20000000000 */
[----:B------:R-:W-:-:S03]  /*05f0*/  UMOV UR7, 0x3f899999 ;  /* 0x3f89999900077882 */ /* 0x000fc60000000000 */
[----:B------:R-:W-:Y:S01]  /*0600*/  VIADD R27, R15, 0x100000 ;  /* 0x001000000f1b7836 */ /* 0x000fe20000000000 */
[----:B------:R-:W-:Y:S01]  /*0610*/  DFMA R22, R14, R10, R22 ;  /* 0x0000000a0e16722b */ /* 0x000fe20000000016 */
[----:B------:R-:W-:Y:S01]  /*0620*/  IMAD.MOV.U32 R26, RZ, RZ, R14 ;  /* 0x000000ffff1a7224 */ /* 0x000fe200078e000e */
[----:B------:R-:W-:Y:S01]  /*0630*/  DFMA R18, R16, R8, UR6 ;  /* 0x0000000610127e2b */ /* 0x000fe20008000008 */
[----:B------:R-:W-:Y:S01]  /*0640*/  UMOV UR6, 0x55555555 ;  /* 0x5555555500067882 */ /* 0x000fe20000000000 */
[----:B------:R-:W-:-:S06]  /*0650*/  UMOV UR7, 0x3fb55555 ;  /* 0x3fb5555500077882 */ /* 0x000fcc0000000000 */
[----:B------:R-:W-:-:S08]  /*0660*/  DFMA R8, R16, R18, UR6 ;  /* 0x0000000610087e2b */ /* 0x000fd00008000012 */
[----:B------:R-:W-:Y:S01]  /*0670*/  DADD R24, -R8, UR6 ;  /* 0x0000000608187e29 */ /* 0x000fe20008000100 */
[----:B------:R-:W-:Y:S01]  /*0680*/  UMOV UR6, 0xb9e7b0 ;  /* 0x00b9e7b000067882 */ /* 0x000fe20000000000 */
[----:B------:R-:W-:-:S06]  /*0690*/  UMOV UR7, 0x3c46a4cb ;  /* 0x3c46a4cb00077882 */ /* 0x000fcc0000000000 */
[----:B------:R-:W-:Y:S02]  /*06a0*/  DFMA R16, R16, R18, R24 ;  /* 0x000000121010722b */ /* 0x000fe40000000018 */
[----:B------:R-:W-:-:S06]  /*06b0*/  DFMA R24, R4, R4, -R10 ;  /* 0x000000040418722b */ /* 0x000fcc000000080a */
[----:B------:R-:W-:Y:S01]  /*06c0*/  DADD R16, R16, -UR6 ;  /* 0x8000000610107e29 */ /* 0x000fe20008000000 */
[----:B------:R-:W-:Y:S01]  /*06d0*/  UMOV UR6, 0x80000000 ;  /* 0x8000000000067882 */ /* 0x000fe20000000000 */
[----:B------:R-:W-:Y:S01]  /*06e0*/  DFMA R24, R4, R26, R24 ;  /* 0x0000001a0418722b */ /* 0x000fe20000000018 */
[----:B------:R-:W-:-:S05]  /*06f0*/  UMOV UR7, 0x43300000 ;  /* 0x4330000000077882 */ /* 0x000fca0000000000 */
[----:B------:R-:W-:Y:S02]  /*0700*/  DADD R18, R8, R16 ;  /* 0x0000000008127229 */ /* 0x000fe40000000010 */
[----:B------:R-:W-:-:S06]  /*0710*/  DFMA R22, R4, R24, R22 ;  /* 0x000000180416722b */ /* 0x000fcc0000000016 */
[----:B------:R-:W-:Y:S02]  /*0720*/  DMUL R10, R18, R12 ;  /* 0x0000000c120a7228 */ /* 0x000fe40000000000 */
[----:B------:R-:W-:-:S06]  /*0730*/  DADD R8, R8, -R18 ;  /* 0x0000000008087229 */ /* 0x000fcc0000000812 */
[----:B------:R-:W-:Y:S02]  /*0740*/  DFMA R24, R18, R12, -R10 ;  /* 0x0000000c1218722b */ /* 0x000fe4000000080a */
[----:B------:R-:W-:-:S06]  /*0750*/  DADD R8, R16, R8 ;  /* 0x0000000010087229 */ /* 0x000fcc0000000008 */
[----:B------:R-:W-:-:S08]  /*0760*/  DFMA R22, R18, R22, R24 ;  /* 0x000000161216722b */ /* 0x000fd00000000018 */
[----:B------:R-:W-:-:S08]  /*0770*/  DFMA R22, R8, R12, R22 ;  /* 0x0000000c0816722b */ /* 0x000fd00000000016 */
[----:B------:R-:W-:-:S08]  /*0780*/  DADD R12, R10, R22 ;  /* 0x000000000a0c7229 */ /* 0x000fd00000000016 */
[--C-:B------:R-:W-:Y:S02]  /*0790*/  DADD R8, R4, R12.reuse ;  /* 0x0000000004087229 */ /* 0x100fe4000000000c */
[----:B------:R-:W-:-:S06]  /*07a0*/  DADD R10, R10, -R12 ;  /* 0x000000000a0a7229 */ /* 0x000fcc000000080c */
[----:B------:R-:W-:Y:S02]  /*07b0*/  DADD R4, R4, -R8 ;  /* 0x0000000004047229 */ /* 0x000fe40000000808 */
[----:B------:R-:W-:-:S06]  /*07c0*/  DADD R10, R22, R10 ;  /* 0x00000000160a7229 */ /* 0x000fcc000000000a */
[----:B------:R-:W-:-:S08]  /*07d0*/  DADD R4, R12, R4 ;  /* 0x000000000c047229 */ /* 0x000fd00000000004 */
[----:B------:R-:W-:Y:S02]  /*07e0*/  DADD R4, R10, R4 ;  /* 0x000000000a047229 */ /* 0x000fe40000000004 */
[----:B------:R-:W-:Y:S01]  /*07f0*/  DADD R10, R6, -UR6 ;  /* 0x80000006060a7e29 */ /* 0x000fe20008000000 */
[----:B------:R-:W-:Y:S01]  /*0800*/  UMOV UR6, 0xfefa39ef ;  /* 0xfefa39ef00067882 */ /* 0x000fe20000000000 */
[----:B------:R-:W-:-:S04]  /*0810*/  UMOV UR7, 0x3fe62e42 ;  /* 0x3fe62e4200077882 */ /* 0x000fc80000000000 */
[----:B------:R-:W-:-:S08]  /*0820*/  DADD R4, R14, R4 ;  /* 0x000000000e047229 */ /* 0x000fd00000000004 */
[----:B------:R-:W-:-:S08]  /*0830*/  DADD R6, R8, R4 ;  /* 0x0000000008067229 */ /* 0x000fd00000000004 */
[--C-:B------:R-:W-:Y:S02]  /*0840*/  DFMA R12, R10, UR6, R6.reuse ;  /* 0x000000060a0c7c2b */ /* 0x100fe40008000006 */
[----:B------:R-:W-:-:S06]  /*0850*/  DADD R8, R8, -R6 ;  /* 0x0000000008087229 */ /* 0x000fcc0000000806 */
[----:B------:R-:W-:Y:S02]  /*0860*/  DFMA R14, R10, -UR6, R12 ;  /* 0x800000060a0e7c2b */ /* 0x000fe4000800000c */
[----:B------:R-:W-:-:S06]  /*0870*/  DADD R8, R4, R8 ;  /* 0x0000000004087229 */ /* 0x000fcc0000000008 */
[----:B------:R-:W-:-:S08]  /*0880*/  DADD R14, -R6, R14 ;  /* 0x00000000060e7229 */ /* 0x000fd0000000010e */
[----:B------:R-:W-:-:S08]  /*0890*/  DADD R8, R8, -R14 ;  /* 0x0000000008087229 */ /* 0x000fd0000000080e */
[----:B------:R-:W-:-:S08]  /*08a0*/  DFMA R8, R10, UR8, R8 ;  /* 0x000000080a087c2b */ /* 0x000fd00008000008 */
[----:B------:R-:W-:-:S08]  /*08b0*/  DADD R6, R12, R8 ;  /* 0x000000000c067229 */ /* 0x000fd00000000008 */
[----:B------:R-:W-:Y:S02]  /*08c0*/  DADD R12, R12, -R6 ;  /* 0x000000000c0c7229 */ /* 0x000fe40000000806 */
[----:B------:R-:W-:-:S06]  /*08d0*/  DMUL R4, R6, 2 ;  /* 0x4000000006047828 */ /* 0x000fcc0000000000 */
[----:B------:R-:W-:Y:S02]  /*08e0*/  DADD R10, R8, R12 ;  /* 0x00000000080a7229 */ /* 0x000fe4000000000c */
[----:B------:R-:W-:Y:S01]  /*08f0*/  DFMA R6, R6, 2, -R4 ;  /* 0x400000000606782b */ /* 0x000fe20000000804 */
[----:B------:R-:W-:Y:S01]  /*0900*/  IMAD.MOV.U32 R8, RZ, RZ, 0x652b82fe ;  /* 0x652b82feff087424 */ /* 0x000fe200078e00ff */
[----:B------:R-:W-:-:S06]  /*0910*/  MOV R9, 0x3ff71547 ;  /* 0x3ff7154700097802 */ /* 0x000fcc0000000f00 */
[----:B------:R-:W-:-:S08]  /*0920*/  DFMA R10, R10, 2, R6 ;  /* 0x400000000a0a782b */ /* 0x000fd00000000006 */
[----:B------:R-:W-:-:S08]  /*0930*/  DADD R6, R4, R10 ;  /* 0x0000000004067229 */ /* 0x000fd0000000000a */
[----:B------:R-:W-:Y:S02]  /*0940*/  DFMA R8, R6, R8, 6.75539944105574400000e+15 ;  /* 0x433800000608742b */ /* 0x000fe40000000008 */
[----:B------:R-:W-:Y:S01]  /*0950*/  FSETP.GEU.AND P0, PT, |R7|, 4.1917929649353027344, PT ;  /* 0x4086232b0700780b */ /* 0x000fe20003f0e200 */
[----:B------:R-:W-:-:S05]  /*0960*/  DADD R4, R4, -R6 ;  /* 0x0000000004047229 */ /* 0x000fca0000000806 */
[----:B------:R-:W-:-:S03]  /*0970*/  DADD R12, R8, -6.75539944105574400000e+15 ;  /* 0xc3380000080c7429 */ /* 0x000fc60000000000 */
[----:B------:R-:W-:-:S05]  /*0980*/  DADD R10, R10, R4 ;  /* 0x000000000a0a7229 */ /* 0x000fca0000000004 */
[----:B------:R-:W-:Y:S01]  /*0990*/  DFMA R14, R12, -UR6, R6 ;  /* 0x800000060c0e7c2b */ /* 0x000fe20008000006 */
[----:B------:R-:W-:Y:S01]  /*09a0*/  UMOV UR6, 0x3b39803f ;  /* 0x3b39803f00067882 */ /* 0x000fe20000000000 */
[----:B------:R-:W-:-:S06]  /*09b0*/  UMOV UR7, 0x3c7abc9e ;  /* 0x3c7abc9e00077882 */ /* 0x000fcc0000000000 */
[----:B------:R-:W-:Y:S01]  /*09c0*/  DFMA R12, R12, -UR6, R14 ;  /* 0x800000060c0c7c2b */ /* 0x000fe2000800000e */
[----:B------:R-:W-:Y:S01]  /*09d0*/  UMOV UR6, 0x69ce2bdf ;  /* 0x69ce2bdf00067882 */ /* 0x000fe20000000000 */
[----:B------:R-:W-:Y:S01]  /*09e0*/  IMAD.MOV.U32 R14, RZ, RZ, -0x35dec16 ;  /* 0xfca213eaff0e7424 */ /* 0x000fe200078e00ff */
[----:B------:R-:W-:Y:S01]  /*09f0*/  UMOV UR7, 0x3e5ade15 ;  /* 0x3e5ade1500077882 */ /* 0x000fe20000000000 */
[----:B------:R-:W-:-:S06]  /*0a00*/  IMAD.MOV.U32 R15, RZ, RZ, 0x3e928af3 ;  /* 0x3e928af3ff0f7424 */ /* 0x000fcc00078e00ff */
[----:B------:R-:W-:Y:S01]  /*0a10*/  DFMA R14, R12, UR6, R14 ;  /* 0x000000060c0e7c2b */ /* 0x000fe2000800000e */
[----:B------:R-:W-:Y:S01]  /*0a20*/  UMOV UR6, 0x62401315 ;  /* 0x6240131500067882 */ /* 0x000fe20000000000 */
[----:B------:R-:W-:-:S06]  /*0a30*/  UMOV UR7, 0x3ec71dee ;  /* 0x3ec71dee00077882 */ /* 0x000fcc0000000000 */
[----:B------:R-:W-:Y:S01]  /*0a40*/  DFMA R14, R12, R14, UR6 ;  /* 0x000000060c0e7e2b */ /* 0x000fe2000800000e */
        /* <DEDUP_REMOVED lines=20> */
[----:B------:R-:W-:-:S08]  /*0b90*/  DFMA R14, R12, R14, UR6 ;  /* 0x000000060c0e7e2b */ /* 0x000fd0000800000e */
[----:B------:R-:W-:-:S08]  /*0ba0*/  DFMA R14, R12, R14, 1 ;  /* 0x3ff000000c0e742b */ /* 0x000fd0000000000e */
[----:B------:R-:W-:-:S10]  /*0bb0*/  DFMA R14, R12, R14, 1 ;  /* 0x3ff000000c0e742b */ /* 0x000fd4000000000e */
[----:B------:R-:W-:Y:S01]  /*0bc0*/  IMAD R5, R8, 0x100000, R15 ;  /* 0x0010000008057824 */ /* 0x000fe200078e020f */
[----:B------:R-:W-:Y:S01]  /*0bd0*/  MOV R4, R14 ;  /* 0x0000000e00047202 */ /* 0x000fe20000000f00 */
[----:B------:R-:W-:Y:S06]  /*0be0*/  @!P0 BRA `(.L_x_11) ;  /* 0x0000000000348947 */ /* 0x000fec0003800000 */
[----:B------:R-:W-:Y:S01]  /*0bf0*/  FSETP.GEU.AND P1, PT, |R7|, 4.2275390625, PT ;  /* 0x408748000700780b */ /* 0x000fe20003f2e200 */
[C---:B------:R-:W-:Y:S02]  /*0c00*/  DADD R12, R6.reuse, +INF ;  /* 0x7ff00000060c7429 */ /* 0x040fe40000000000 */
[----:B------:R-:W-:-:S08]  /*0c10*/  DSETP.GEU.AND P0, PT, R6, RZ, PT ;  /* 0x000000ff0600722a */ /* 0x000fd00003f0e000 */
[----:B------:R-:W-:Y:S02]  /*0c20*/  FSEL R5, R13, RZ, P0 ;  /* 0x000000ff0d057208 */ /* 0x000fe40000000000 */
[----:B------:R-:W-:Y:S01]  /*0c30*/  @!P1 LEA.HI R4, R8, R8, RZ, 0x1 ;  /* 0x0000000808049211 */ /* 0x000fe200078f08ff */
[----:B------:R-:W-:-:S03]  /*0c40*/  @!P1 IMAD.MOV.U32 R6, RZ, RZ, R14 ;  /* 0x000000ffff069224 */ /* 0x000fc600078e000e */
[----:B------:R-:W-:Y:S02]  /*0c50*/  @!P1 SHF.R.S32.HI R7, RZ, 0x1, R4 ;  /* 0x00000001ff079819 */ /* 0x000fe40000011404 */
[----:B------:R-:W-:-:S03]  /*0c60*/  FSEL R4, R12, RZ, P0 ;  /* 0x000000ff0c047208 */ /* 0x000fc60000000000 */
[----:B------:R-:W-:Y:S02]  /*0c70*/  @!P1 IMAD.IADD R8, R8, 0x1, -R7 ;  /* 0x0000000108089824 */ /* 0x000fe400078e0a07 */
[----:B------:R-:W-:-:S03]  /*0c80*/  @!P1 IMAD R7, R7, 0x100000, R15 ;  /* 0x0010000007079824 */ /* 0x000fc600078e020f */
[----:B------:R-:W-:Y:S02]  /*0c90*/  @!P1 LEA R9, R8, 0x3ff00000, 0x14 ;  /* 0x3ff0000008099811 */ /* 0x000fe400078ea0ff */
[----:B------:R-:W-:-:S06]  /*0ca0*/  @!P1 MOV R8, RZ ;  /* 0x000000ff00089202 */ /* 0x000fcc0000000f00 */
[----:B------:R-:W-:-:S11]  /*0cb0*/  @!P1 DMUL R4, R6, R8 ;  /* 0x0000000806049228 */ /* 0x000fd60000000000 */
.L_x_11:
[----:B------:R-:W-:Y:S02]  /*0cc0*/  DFMA R6, R10, R4, R4 ;  /* 0x000000040a06722b */ /* 0x000fe40000000004 */
[----:B------:R-:W-:-:S08]  /*0cd0*/  DSETP.NEU.AND P0, PT, |R4|, +INF , PT ;  /* 0x7ff000000400742a */ /* 0x000fd00003f0d200 */
[----:B------:R-:W-:Y:S01]  /*0ce0*/  FSEL R10, R4, R6, !P0 ;  /* 0x00000006040a7208 */ /* 0x000fe20004000000 */
[----:B------:R-:W-:Y:S01]  /*0cf0*/  IMAD.MOV.U32 R4, RZ, RZ, R0 ;  /* 0x000000ffff047224 */ /* 0x000fe200078e0000 */
[----:B------:R-:W-:Y:S01]  /*0d00*/  FSEL R11, R5, R7, !P0 ;  /* 0x00000007050b7208 */ /* 0x000fe20004000000 */
[----:B------:R-:W-:-:S04]  /*0d10*/  IMAD.MOV.U32 R5, RZ, RZ, 0x0 ;  /* 0x00000000ff057424 */ /* 0x000fc800078e00ff */
[----:B------:R-:W-:Y:S05]  /*0d20*/  RET.REL.NODEC R4 `(_Z18NORMALIZE_CONSTANTPdS_i) ;  /* 0xfffffff004b47950 */ /* 0x000fea0003c3ffff */
.L_x_12:
        /* <DEDUP_REMOVED lines=13> */
.L_x_17:


//--------------------- .text._Z10FINAL_STEPPdS_di --------------------------
	.section	.text._Z10FINAL_STEPPdS_di,"ax",@progbits
	.align	128
        .global         _Z10FINAL_STEPPdS_di
        .type           _Z10FINAL_STEPPdS_di,@function
        .size           _Z10FINAL_STEPPdS_di,(.L_x_20 - _Z10FINAL_STEPPdS_di)
        .other          _Z10FINAL_STEPPdS_di,@"STO_CUDA_ENTRY STV_DEFAULT"
_Z10FINAL_STEPPdS_di:
.text._Z10FINAL_STEPPdS_di:
        /* <DEDUP_REMOVED lines=10> */
[----:B------:R-:W2:Y:S06]  /*00a0*/  LDCU.64 UR6, c[0x0][0x390] ;  /* 0x00007200ff0677ac */ /* 0x000eac0008000a00 */
[----:B------:R-:W3:Y:S01]  /*00b0*/  LDC.64 R4, c[0x0][0x380] ;  /* 0x0000e000ff047b82 */ /* 0x000ee20000000a00 */
[----:B0-----:R-:W-:-:S06]  /*00c0*/  IMAD.WIDE R2, R7, 0x8, R2 ;  /* 0x0000000807027825 */ /* 0x001fcc00078e0202 */
[----:B-1----:R-:W2:Y:S01]  /*00d0*/  LDG.E.64 R2, desc[UR4][R2.64] ;  /* 0x0000000402027981 */ /* 0x002ea2000c1e1b00 */
[----:B---3--:R-:W-:-:S05]  /*00e0*/  IMAD.WIDE R4, R7, 0x8, R4 ;  /* 0x0000000807047825 */ /* 0x008fca00078e0204 */
[----:B------:R-:W2:Y:S02]  /*00f0*/  LDG.E.64 R6, desc[UR4][R4.64] ;  /* 0x0000000404067981 */ /* 0x000ea4000c1e1b00 */
[----:B--2---:R-:W-:-:S07]  /*0100*/  DFMA R6, R2, UR6, R6 ;  /* 0x0000000602067c2b */ /* 0x004fce0008000006 */
[----:B------:R-:W-:Y:S01]  /*0110*/  STG.E.64 desc[UR4][R4.64], R6 ;  /* 0x0000000604007986 */ /* 0x000fe2000c101b04 */
[----:B------:R-:W-:Y:S05]  /*0120*/  EXIT ;  /* 0x000000000000794d */ /* 0x000fea0003800000 */
.L_x_13:
        /* <DEDUP_REMOVED lines=13> */
.L_x_20:


//--------------------- .text._Z11UPDATE_STEPPdS_S_di --------------------------
	.section	.text._Z11UPDATE_STEPPdS_S_di,"ax",@progbits
	.align	128
        .global         _Z11UPDATE_STEPPdS_S_di
        .type           _Z11UPDATE_STEPPdS_S_di,@function
        .size           _Z11UPDATE_STEPPdS_S_di,(.L_x_21 - _Z11UPDATE_STEPPdS_S_di)
        .other          _Z11UPDATE_STEPPdS_S_di,@"STO_CUDA_ENTRY STV_DEFAULT"
_Z11UPDATE_STEPPdS_S_di:
.text._Z11UPDATE_STEPPdS_S_di:
        /* <DEDUP_REMOVED lines=8> */
[----:B------:R-:W-:-:S06]  /*0080*/  UIADD3 UR4, UPT, UPT, UR5, -0x1, URZ ;  /* 0xffffffff05047890 */ /* 0x000fcc000fffe0ff */
[----:B------:R-:W-:-:S04]  /*0090*/  ISETP.NE.AND P0, PT, R11, UR4, PT ;  /* 0x000000040b007c0c */ /* 0x000fc8000bf05270 */
[----:B------:R-:W-:-:S13]  /*00a0*/  ISETP.EQ.OR P0, PT, R11, RZ, !P0 ;  /* 0x000000ff0b00720c */ /* 0x000fda0004702670 */
[----:B------:R-:W-:Y:S05]  /*00b0*/  @P0 EXIT ;  /* 0x000000000000094d */ /* 0x000fea0003800000 */
[----:B------:R-:W0:Y:S01]  /*00c0*/  LDC.64 R2, c[0x0][0x390] ;  /* 0x0000e400ff027b82 */ /* 0x000e220000000a00 */
[----:B------:R-:W1:Y:S07]  /*00d0*/  LDCU.64 UR4, c[0x0][0x358] ;  /* 0x00006b00ff0477ac */ /* 0x000e6e0008000a00 */
[----:B------:R-:W2:Y:S08]  /*00e0*/  LDC.64 R8, c[0x0][0x388] ;  /* 0x0000e200ff087b82 */ /* 0x000eb00000000a00 */
[----:B------:R-:W3:Y:S01]  /*00f0*/  LDC.64 R12, c[0x0][0x398] ;  /* 0x0000e600ff0c7b82 */ /* 0x000ee20000000a00 */
[----:B0-----:R-:W-:-:S05]  /*0100*/  IMAD.WIDE R2, R11, 0x8, R2 ;  /* 0x000000080b027825 */ /* 0x001fca00078e0202 */
[----:B-1----:R-:W4:Y:S04]  /*0110*/  LDG.E.64 R4, desc[UR4][R2.64+0x8] ;  /* 0x0000080402047981 */ /* 0x002f28000c1e1b00 */
[----:B------:R-:W4:Y:S01]  /*0120*/  LDG.E.64 R6, desc[UR4][R2.64+-0x8] ;  /* 0xfffff80402067981 */ /* 0x000f22000c1e1b00 */
[----:B--2---:R-:W-:-:S05]  /*0130*/  IMAD.WIDE R8, R11, 0x8, R8 ;  /* 0x000000080b087825 */ /* 0x004fca00078e0208 */
[----:B------:R-:W2:Y:S01]  /*0140*/  LDG.E.64 R10, desc[UR4][R8.64] ;  /* 0x00000004080a7981 */ /* 0x000ea2000c1e1b00 */
[----:B----4-:R-:W-:-:S08]  /*0150*/  DADD R4, R4, R6 ;  /* 0x0000000004047229 */ /* 0x010fd00000000006 */
[----:B---3--:R-:W-:-:S08]  /*0160*/  DMUL R4, R4, R12 ;  /* 0x0000000c04047228 */ /* 0x008fd00000000000 */
[----:B--2---:R-:W-:-:S07]  /*0170*/  DFMA R4, R4, 0.5, R10 ;  /* 0x3fe000000404782b */ /* 0x004fce000000000a */
[----:B------:R-:W-:Y:S01]  /*0180*/  STG.E.64 desc[UR4][R8.64], R4 ;  /* 0x0000000408007986 */ /* 0x000fe2000c101b04 */
[----:B------:R-:W-:Y:S05]  /*0190*/  EXIT ;  /* 0x000000000000794d */ /* 0x000fea0003800000 */
.L_x_14:
        /* <DEDUP_REMOVED lines=14> */
.L_x_21:


//--------------------- .text._Z15DERIVATIVE_STEPPdS_S_di --------------------------
	.section	.text._Z15DERIVATIVE_STEPPdS_S_di,"ax",@progbits
	.align	128
        .global         _Z15DERIVATIVE_STEPPdS_S_di
        .type           _Z15DERIVATIVE_STEPPdS_S_di,@function
        .size           _Z15DERIVATIVE_STEPPdS_S_di,(.L_x_22 - _Z15DERIVATIVE_STEPPdS_S_di)
        .other          _Z15DERIVATIVE_STEPPdS_S_di,@"STO_CUDA_ENTRY STV_DEFAULT"
_Z15DERIVATIVE_STEPPdS_S_di:
.text._Z15DERIVATIVE_STEPPdS_S_di:
        /* <DEDUP_REMOVED lines=9> */
[----:B------:R-:W1:Y:S07]  /*0090*/  LDCU.64 UR4, c[0x0][0x358] ;  /* 0x00006b00ff0477ac */ /* 0x000e6e0008000a00 */
[----:B------:R-:W2:Y:S08]  /*00a0*/  LDC.64 R6, c[0x0][0x380] ;  /* 0x0000e000ff067b82 */ /* 0x000eb00000000a00 */
[----:B------:R-:W3:Y:S01]  /*00b0*/  LDC.64 R8, c[0x0][0x388] ;  /* 0x0000e200ff087b82 */ /* 0x000ee20000000a00 */
[----:B0-----:R-:W-:-:S06]  /*00c0*/  IMAD.WIDE R2, R5, 0x8, R2 ;  /* 0x0000000805027825 */ /* 0x001fcc00078e0202 */
[----:B-1----:R-:W4:Y:S01]  /*00d0*/  LDG.E.64 R2, desc[UR4][R2.64] ;  /* 0x0000000402027981 */ /* 0x002f22000c1e1b00 */
[----:B--2---:R-:W-:-:S06]  /*00e0*/  IMAD.WIDE R6, R5, 0x8, R6 ;  /* 0x0000000805067825 */ /* 0x004fcc00078e0206 */
[----:B------:R-:W2:Y:S01]  /*00f0*/  LDG.E.64 R6, desc[UR4][R6.64] ;  /* 0x0000000406067981 */ /* 0x000ea2000c1e1b00 */
[----:B---3--:R-:W-:Y:S02]  /*0100*/  IMAD.WIDE R8, R5, 0x8, R8 ;  /* 0x0000000805087825 */ /* 0x008fe400078e0208 */
[----:B------:R-:W4:Y:S03]  /*0110*/  LDC.64 R4, c[0x0][0x398] ;  /* 0x0000e600ff047b82 */ /* 0x000f260000000a00 */
[----:B------:R-:W2:Y:S01]  /*0120*/  LDG.E.64 R10, desc[UR4][R8.64] ;  /* 0x00000004080a7981 */ /* 0x000ea2000c1e1b00 */
[----:B----4-:R-:W-:-:S08]  /*0130*/  DADD R4, R2, -R4 ;  /* 0x0000000002047229 */ /* 0x010fd00000000804 */
[----:B--2---:R-:W-:-:S07]  /*0140*/  DFMA R4, R4, R6, -R10 ;  /* 0x000000060404722b */ /* 0x004fce000000080a */
[----:B------:R-:W-:Y:S01]  /*0150*/  STG.E.64 desc[UR4][R8.64], R4 ;  /* 0x0000000408007986 */ /* 0x000fe2000c101b04 */
[----:B------:R-:W-:Y:S05]  /*0160*/  EXIT ;  /* 0x000000000000794d */ /* 0x000fea0003800000 */
.L_x_15:
        /* <DEDUP_REMOVED lines=9> */
.L_x_22:


//--------------------- .nv.shared.reserved.0     --------------------------
	.section	.nv.shared.reserved.0,"aw",@nobits
	.weak		__nv_reservedSMEM_offset_0_alias
	.size		__nv_reservedSMEM_offset_0_alias, 0, 64
	.other		__nv_reservedSMEM_offset_0_alias,@"STO_CUDA_RESERVED_SHARED STV_DEFAULT"
__nv_reservedSMEM_offset_0_alias:
	.zero		0
	.zero		64


//--------------------- .nv.constant0._Z18NORMALIZE_FUNCTIONPdS_i --------------------------
	.section	.nv.constant0._Z18NORMALIZE_FUNCTIONPdS_i,"a",@progbits
	.sectionflags	@""
	.align	4
.nv.constant0._Z18NORMALIZE_FUNCTIONPdS_i:
	.zero		916


//--------------------- .nv.constant0._Z18NORMALIZE_CONSTANTPdS_i --------------------------
	.section	.nv.constant0._Z18NORMALIZE_CONSTANTPdS_i,"a",@progbits
	.sectionflags	@""
	.align	4
.nv.constant0._Z18NORMALIZE_CONSTANTPdS_i:
	.zero		916


//--------------------- .nv.constant0._Z10FINAL_STEPPdS_di --------------------------
	.section	.nv.constant0._Z10FINAL_STEPPdS_di,"a",@progbits
	.sectionflags	@""
	.align	4
.nv.constant0._Z10FINAL_STEPPdS_di:
	.zero		924


//--------------------- .nv.constant0._Z11UPDATE_STEPPdS_S_di --------------------------
	.section	.nv.constant0._Z11UPDATE_STEPPdS_S_di,"a",@progbits
	.sectionflags	@""
	.align	4
.nv.constant0._Z11UPDATE_STEPPdS_S_di:
	.zero		932


//--------------------- .nv.constant0._Z15DERIVATIVE_STEPPdS_S_di --------------------------
	.section	.nv.constant0._Z15DERIVATIVE_STEPPdS_S_di,"a",@progbits
	.sectionflags	@""
	.align	4
.nv.constant0._Z15DERIVATIVE_STEPPdS_S_di:
	.zero		932


//--------------------- SYMBOLS --------------------------

	.type		.nv.reservedSmem.offset0,@object
	.size		.nv.reservedSmem.offset0,0x4
